	.target	sm_100a

	.elftype	@"ET_EXEC"


//--------------------- .note.nv.tkinfo           --------------------------
	.section	.note.nv.tkinfo,"",@"SHT_NOTE"
	.sectionflags	@"SHF_NOTE_NV_TKINFO"
	.tkinfo
        /*0018*/ 	.word	0x00000002
        /*0030*/ 	.string	""
        /*0030*/ 	.string	"ptxas"
        /*0030*/ 	.string	"Cuda compilation tools, release 13.0, V13.0.88"
        /*0030*/ 	.string	"Build cuda_13.0.r13.0/compiler.36424714_0"
        /*0030*/ 	.string	"-arch sm_100a -m 64 "



//--------------------- .note.nv.cuinfo           --------------------------
	.section	.note.nv.cuinfo,"",@"SHT_NOTE"
	.sectionflags	@"SHF_NOTE_NV_CUINFO"
        /*0018*/ 	.short	0x0002
        /*001a*/ 	.short	0x0064
        /*001c*/ 	.short	0x0082
	.zero		2


//--------------------- .nv.info                  --------------------------
	.section	.nv.info,"",@"SHT_CUDA_INFO"
	.align	4


	//----- nvinfo : EIATTR_REGCOUNT
	.align		4
        /*0000*/ 	.byte	0x04, 0x2f
        /*0002*/ 	.short	(.L_19 - .L_18)
	.align		4
.L_18:
        /*0004*/ 	.word	index@(_ZN7cutlass13device_kernelINS_4gemm6kernel13GemmUniversalIN4cute5tupleIJiiiiEEENS1_10collective13CollectiveMmaINS1_35MainloopSm100TmaUmmaWarpSpecializedILi26ELi2ELi4ENS5_IJNS4_1CILi8EEENSA_ILi1EEESC_EEEEENS5_IJNSA_ILi128EEESF_NSA_ILi64EEEEEENS_12float_e4m3_tENS5_IJlSC_lEEESI_SJ_NS4_8TiledMMAINS4_8MMA_AtomIJNS4_10MMA_TraitsINS4_25SM100_MMA_F8F6F4_2x1SM_SSEJSI_SI_fSF_SF_NS4_17integral_constantINS4_4UMMA5MajorELSQ_0EEESR_NSO_INSP_7ScaleInELSS_0EEEST_EEEEEENS4_6LayoutINS5_IJSC_SC_SC_EEENS5_IJNSA_ILi0EEESY_SY_EEEEENS5_IJNS4_10UnderscoreES11_S11_EEEEENS4_18SM100_TMA_2SM_LOADENS4_14ComposedLayoutINS4_7SwizzleILi2ELi4ELi3EEENS4_18smem_ptr_flag_bitsILi8EEENSW_INS5_IJSB_SG_EEENS5_IJSG_SC_EEEEEEEvNS4_8identityENS4_28SM100_TMA_2SM_LOAD_MULTICASTES1D_vS1E_EENS_8epilogue10collective18CollectiveEpilogueINS1H_23Sm100TmaWarpSpecializedILi2ELi2ELi32ELb0ELb0EEEJNS5_IJSG_SF_SG_EEENS5_IJNSW_ISG_SC_EENSW_INS5_IJNSA_ILi32EEENSA_ILi2EEEEEENS5_IJSC_SG_EEEEEEEESI_SJ_SI_SJ_NS1H_6fusion15FusionCallbacksIS1L_NS1U_17LinearCombinationISI_fSI_fLNS_15FloatRoundStyleE2EEES1M_S1T_JEEENS4_5SM1004TMEM4LOAD26SM100_TMEM_LOAD_32dp32b32xENS4_13SM90_TMA_LOADENS15_INS16_ILi1ELi4ELi3EEES19_NSW_INS5_IJSB_S1O_EEENS5_IJS1O_SC_EEEEEEENS4_39AutoVectorizingCopyWithAssumedAlignmentILi128EEENS4_14SM90_TMA_STOREES29_S2B_S2B_EEEvvEEEEvNT_6ParamsE)
        /*0008*/ 	.word	0x00000072


	//----- nvinfo : EIATTR_FRAME_SIZE
	.align		4
.L_19:
        /*000c*/ 	.byte	0x04, 0x11
        /*000e*/ 	.short	(.L_21 - .L_20)
	.align		4
.L_20:
        /*0010*/ 	.word	index@($__internal_2_$__cuda_sm10x_tcgen05_guardrail_trap_unallocated_columns_being_dealloced)
        /*0014*/ 	.word	0x00000000


	//----- nvinfo : EIATTR_FRAME_SIZE
	.align		4
.L_21:
        /*0018*/ 	.byte	0x04, 0x11
        /*001a*/ 	.short	(.L_23 - .L_22)
	.align		4
.L_22:
        /*001c*/ 	.word	index@($__internal_1_$__cuda_sm10x_tcgen05_guardrail_trap_phase_invalid_during_alloc)
        /*0020*/ 	.word	0x00000000


	//----- nvinfo : EIATTR_FRAME_SIZE
	.align		4
.L_23:
        /*0024*/ 	.byte	0x04, 0x11
        /*0026*/ 	.short	(.L_25 - .L_24)
	.align		4
.L_24:
        /*0028*/ 	.word	index@($__internal_0_$__cuda_sm10x_tcgen05_guardrail_trap_col_being_dealloced_not_returned_by_alloc)
        /*002c*/ 	.word	0x00000000


	//----- nvinfo : EIATTR_FRAME_SIZE
	.align		4
.L_25:
        /*0030*/ 	.byte	0x04, 0x11
        /*0032*/ 	.short	(.L_27 - .L_26)
	.align		4
.L_26:
        /*0034*/ 	.word	index@(_ZN7cutlass13device_kernelINS_4gemm6kernel13GemmUniversalIN4cute5tupleIJiiiiEEENS1_10collective13CollectiveMmaINS1_35MainloopSm100TmaUmmaWarpSpecializedILi26ELi2ELi4ENS5_IJNS4_1CILi8EEENSA_ILi1EEESC_EEEEENS5_IJNSA_ILi128EEESF_NSA_ILi64EEEEEENS_12float_e4m3_tENS5_IJlSC_lEEESI_SJ_NS4_8TiledMMAINS4_8MMA_AtomIJNS4_10MMA_TraitsINS4_25SM100_MMA_F8F6F4_2x1SM_SSEJSI_SI_fSF_SF_NS4_17integral_constantINS4_4UMMA5MajorELSQ_0EEESR_NSO_INSP_7ScaleInELSS_0EEEST_EEEEEENS4_6LayoutINS5_IJSC_SC_SC_EEENS5_IJNSA_ILi0EEESY_SY_EEEEENS5_IJNS4_10UnderscoreES11_S11_EEEEENS4_18SM100_TMA_2SM_LOADENS4_14ComposedLayoutINS4_7SwizzleILi2ELi4ELi3EEENS4_18smem_ptr_flag_bitsILi8EEENSW_INS5_IJSB_SG_EEENS5_IJSG_SC_EEEEEEEvNS4_8identityENS4_28SM100_TMA_2SM_LOAD_MULTICASTES1D_vS1E_EENS_8epilogue10collective18CollectiveEpilogueINS1H_23Sm100TmaWarpSpecializedILi2ELi2ELi32ELb0ELb0EEEJNS5_IJSG_SF_SG_EEENS5_IJNSW_ISG_SC_EENSW_INS5_IJNSA_ILi32EEENSA_ILi2EEEEEENS5_IJSC_SG_EEEEEEEESI_SJ_SI_SJ_NS1H_6fusion15FusionCallbacksIS1L_NS1U_17LinearCombinationISI_fSI_fLNS_15FloatRoundStyleE2EEES1M_S1T_JEEENS4_5SM1004TMEM4LOAD26SM100_TMEM_LOAD_32dp32b32xENS4_13SM90_TMA_LOADENS15_INS16_ILi1ELi4ELi3EEES19_NSW_INS5_IJSB_S1O_EEENS5_IJS1O_SC_EEEEEEENS4_39AutoVectorizingCopyWithAssumedAlignmentILi128EEENS4_14SM90_TMA_STOREES29_S2B_S2B_EEEvvEEEEvNT_6ParamsE)
        /*0038*/ 	.word	0x00000000


	//----- nvinfo : EIATTR_MIN_STACK_SIZE
	.align		4
.L_27:
        /*003c*/ 	.byte	0x04, 0x12
        /*003e*/ 	.short	(.L_29 - .L_28)
	.align		4
.L_28:
        /*0040*/ 	.word	index@(_ZN7cutlass13device_kernelINS_4gemm6kernel13GemmUniversalIN4cute5tupleIJiiiiEEENS1_10collective13CollectiveMmaINS1_35MainloopSm100TmaUmmaWarpSpecializedILi26ELi2ELi4ENS5_IJNS4_1CILi8EEENSA_ILi1EEESC_EEEEENS5_IJNSA_ILi128EEESF_NSA_ILi64EEEEEENS_12float_e4m3_tENS5_IJlSC_lEEESI_SJ_NS4_8TiledMMAINS4_8MMA_AtomIJNS4_10MMA_TraitsINS4_25SM100_MMA_F8F6F4_2x1SM_SSEJSI_SI_fSF_SF_NS4_17integral_constantINS4_4UMMA5MajorELSQ_0EEESR_NSO_INSP_7ScaleInELSS_0EEEST_EEEEEENS4_6LayoutINS5_IJSC_SC_SC_EEENS5_IJNSA_ILi0EEESY_SY_EEEEENS5_IJNS4_10UnderscoreES11_S11_EEEEENS4_18SM100_TMA_2SM_LOADENS4_14ComposedLayoutINS4_7SwizzleILi2ELi4ELi3EEENS4_18smem_ptr_flag_bitsILi8EEENSW_INS5_IJSB_SG_EEENS5_IJSG_SC_EEEEEEEvNS4_8identityENS4_28SM100_TMA_2SM_LOAD_MULTICASTES1D_vS1E_EENS_8epilogue10collective18CollectiveEpilogueINS1H_23Sm100TmaWarpSpecializedILi2ELi2ELi32ELb0ELb0EEEJNS5_IJSG_SF_SG_EEENS5_IJNSW_ISG_SC_EENSW_INS5_IJNSA_ILi32EEENSA_ILi2EEEEEENS5_IJSC_SG_EEEEEEEESI_SJ_SI_SJ_NS1H_6fusion15FusionCallbacksIS1L_NS1U_17LinearCombinationISI_fSI_fLNS_15FloatRoundStyleE2EEES1M_S1T_JEEENS4_5SM1004TMEM4LOAD26SM100_TMEM_LOAD_32dp32b32xENS4_13SM90_TMA_LOADENS15_INS16_ILi1ELi4ELi3EEES19_NSW_INS5_IJSB_S1O_EEENS5_IJS1O_SC_EEEEEEENS4_39AutoVectorizingCopyWithAssumedAlignmentILi128EEENS4_14SM90_TMA_STOREES29_S2B_S2B_EEEvvEEEEvNT_6ParamsE)
        /*0044*/ 	.word	0x00000000
.L_29:


//--------------------- .nv.compat                --------------------------
	.section	.nv.compat,"",@"SHT_CUDA_COMPAT_INFO"
	.align	4
        /*0000*/ 	.byte	0x02, 0x09, 0x01, 0x00, 0x02, 0x02, 0x02, 0x00, 0x02, 0x05, 0x05, 0x00, 0x03, 0x07, 0x01, 0x01
        /*0010*/ 	.byte	0x02, 0x03, 0x01, 0x00, 0x02, 0x06, 0x01, 0x00, 0x04, 0x0b, 0x08, 0x00, 0x09, 0x00, 0x00, 0x00
        /*0020*/ 	.byte	0x00, 0x00, 0x00, 0x00


//--------------------- .nv.info._ZN7cutlass13device_kernelINS_4gemm6kernel13GemmUniversalIN4cute5tupleIJiiiiEEENS1_10collective13CollectiveMmaINS1_35MainloopSm100TmaUmmaWarpSpecializedILi26ELi2ELi4ENS5_IJNS4_1CILi8EEENSA_ILi1EEESC_EEEEENS5_IJNSA_ILi128EEESF_NSA_ILi64EEEEEENS_12float_e4m3_tENS5_IJlSC_lEEESI_SJ_NS4_8TiledMMAINS4_8MMA_AtomIJNS4_10MMA_TraitsINS4_25SM100_MMA_F8F6F4_2x1SM_SSEJSI_SI_fSF_SF_NS4_17integral_constantINS4_4UMMA5MajorELSQ_0EEESR_NSO_INSP_7ScaleInELSS_0EEEST_EEEEEENS4_6LayoutINS5_IJSC_SC_SC_EEENS5_IJNSA_ILi0EEESY_SY_EEEEENS5_IJNS4_10UnderscoreES11_S11_EEEEENS4_18SM100_TMA_2SM_LOADENS4_14ComposedLayoutINS4_7SwizzleILi2ELi4ELi3EEENS4_18smem_ptr_flag_bitsILi8EEENSW_INS5_IJSB_SG_EEENS5_IJSG_SC_EEEEEEEvNS4_8identityENS4_28SM100_TMA_2SM_LOAD_MULTICASTES1D_vS1E_EENS_8epilogue10collective18CollectiveEpilogueINS1H_23Sm100TmaWarpSpecializedILi2ELi2ELi32ELb0ELb0EEEJNS5_IJSG_SF_SG_EEENS5_IJNSW_ISG_SC_EENSW_INS5_IJNSA_ILi32EEENSA_ILi2EEEEEENS5_IJSC_SG_EEEEEEEESI_SJ_SI_SJ_NS1H_6fusion15FusionCallbacksIS1L_NS1U_17LinearCombinationISI_fSI_fLNS_15FloatRoundStyleE2EEES1M_S1T_JEEENS4_5SM1004TMEM4LOAD26SM100_TMEM_LOAD_32dp32b32xENS4_13SM90_TMA_LOADENS15_INS16_ILi1ELi4ELi3EEES19_NSW_INS5_IJSB_S1O_EEENS5_IJS1O_SC_EEEEEEENS4_39AutoVectorizingCopyWithAssumedAlignmentILi128EEENS4_14SM90_TMA_STOREES29_S2B_S2B_EEEvvEEEEvNT_6ParamsE --------------------------
	.section	.nv.info._ZN7cutlass13device_kernelINS_4gemm6kernel13GemmUniversalIN4cute5tupleIJiiiiEEENS1_10collective13CollectiveMmaINS1_35MainloopSm100TmaUmmaWarpSpecializedILi26ELi2ELi4ENS5_IJNS4_1CILi8EEENSA_ILi1EEESC_EEEEENS5_IJNSA_ILi128EEESF_NSA_ILi64EEEEEENS_12float_e4m3_tENS5_IJlSC_lEEESI_SJ_NS4_8TiledMMAINS4_8MMA_AtomIJNS4_10MMA_TraitsINS4_25SM100_MMA_F8F6F4_2x1SM_SSEJSI_SI_fSF_SF_NS4_17integral_constantINS4_4UMMA5MajorELSQ_0EEESR_NSO_INSP_7ScaleInELSS_0EEEST_EEEEEENS4_6LayoutINS5_IJSC_SC_SC_EEENS5_IJNSA_ILi0EEESY_SY_EEEEENS5_IJNS4_10UnderscoreES11_S11_EEEEENS4_18SM100_TMA_2SM_LOADENS4_14ComposedLayoutINS4_7SwizzleILi2ELi4ELi3EEENS4_18smem_ptr_flag_bitsILi8EEENSW_INS5_IJSB_SG_EEENS5_IJSG_SC_EEEEEEEvNS4_8identityENS4_28SM100_TMA_2SM_LOAD_MULTICASTES1D_vS1E_EENS_8epilogue10collective18CollectiveEpilogueINS1H_23Sm100TmaWarpSpecializedILi2ELi2ELi32ELb0ELb0EEEJNS5_IJSG_SF_SG_EEENS5_IJNSW_ISG_SC_EENSW_INS5_IJNSA_ILi32EEENSA_ILi2EEEEEENS5_IJSC_SG_EEEEEEEESI_SJ_SI_SJ_NS1H_6fusion15FusionCallbacksIS1L_NS1U_17LinearCombinationISI_fSI_fLNS_15FloatRoundStyleE2EEES1M_S1T_JEEENS4_5SM1004TMEM4LOAD26SM100_TMEM_LOAD_32dp32b32xENS4_13SM90_TMA_LOADENS15_INS16_ILi1ELi4ELi3EEES19_NSW_INS5_IJSB_S1O_EEENS5_IJS1O_SC_EEEEEEENS4_39AutoVectorizingCopyWithAssumedAlignmentILi128EEENS4_14SM90_TMA_STOREES29_S2B_S2B_EEEvvEEEEvNT_6ParamsE,"",@"SHT_CUDA_INFO"
	.sectionflags	@""
	.align	4


	//----- nvinfo : EIATTR_CUDA_API_VERSION
	.align		4
        /*0000*/ 	.byte	0x04, 0x37
        /*0002*/ 	.short	(.L_31 - .L_30)
.L_30:
        /*0004*/ 	.word	0x00000082


	//----- nvinfo : EIATTR_KPARAM_INFO
	.align		4
.L_31:
        /*0008*/ 	.byte	0x04, 0x17
        /*000a*/ 	.short	(.L_33 - .L_32)
.L_32:
        /*000c*/ 	.word	0x00000000
        /*0010*/ 	.short	0x0000
        /*0012*/ 	.short	0x0000
        /*0014*/ 	.byte	0x00, 0xf0, 0x01, 0x20


	//----- nvinfo : EIATTR_AT_ENTRY_FRAGMENTS
	.align		4
.L_33:
        /*0018*/ 	.byte	0x04, 0x4f
        /*001a*/ 	.short	(.L_35 - .L_34)


	//   ....[0]....
.L_34:
        /*001c*/ 	.word	0x00000007


	//----- nvinfo : EIATTR_RESERVED_SMEM_USED
	.align		4
.L_35:
        /*0020*/ 	.byte	0x01, 0x41
	.zero		2


	//----- nvinfo : EIATTR_SPARSE_MMA_MASK
	.align		4
        /*0024*/ 	.byte	0x03, 0x50
        /*0026*/ 	.short	0x0000


	//----- nvinfo : EIATTR_TCGEN05_2CTA_USED
	.align		4
        /*0028*/ 	.byte	0x01, 0x52
	.zero		2


	//----- nvinfo : EIATTR_MAXREG_COUNT
	.align		4
        /*002c*/ 	.byte	0x03, 0x1b
        /*002e*/ 	.short	0x00ff


	//----- nvinfo : EIATTR_NUM_BARRIERS
	.align		4
        /*0030*/ 	.byte	0x02, 0x4c
        /*0032*/ 	.byte	0x07
	.zero		1


	//----- nvinfo : EIATTR_EXTERNS
	.align		4
        /*0034*/ 	.byte	0x04, 0x0f
        /*0036*/ 	.short	(.L_37 - .L_36)


	//   ....[0]....
	.align		4
.L_36:
        /*0038*/ 	.word	index@(__assertfail)


	//----- nvinfo : EIATTR_MERCURY_ISA_VERSION
	.align		4
.L_37:
        /*003c*/ 	.byte	0x03, 0x5f
        /*003e*/ 	.short	0x0101


	//----- nvinfo : EIATTR_INT_WARP_WIDE_INSTR_OFFSETS
	.align		4
        /*0040*/ 	.byte	0x04, 0x31
        /*0042*/ 	.short	(.L_39 - .L_38)


	//   ....[0]....
.L_38:
        /*0044*/ 	.word	0x00001020


	//   ....[1]....
        /*0048*/ 	.word	0x000010c0


	//   ....[2]....
        /*004c*/ 	.word	0x00005140


	//   ....[3]....
        /*0050*/ 	.word	0x00005160


	//   ....[4]....
        /*0054*/ 	.word	0x00005190


	//   ....[5]....
        /*0058*/ 	.word	0x00005d30


	//   ....[6]....
        /*005c*/ 	.word	0x00005de0


	//   ....[7]....
        /*0060*/ 	.word	0x00005e90


	//   ....[8]....
        /*0064*/ 	.word	0x00005f40


	//   ....[9]....
        /*0068*/ 	.word	0x00006030


	//   ....[10]....
        /*006c*/ 	.word	0x00006110


	//----- nvinfo : EIATTR_COOP_GROUP_MASK_REGIDS
	.align		4
.L_39:
        /*0070*/ 	.byte	0x04, 0x29
        /*0072*/ 	.short	(.L_41 - .L_40)


	//   ....[0]....
.L_40:
        /*0074*/ 	.word	0xffffffff


	//   ....[1]....
        /*0078*/ 	.word	0xffffffff


	//   ....[2]....
        /*007c*/ 	.word	0xffffffff


	//   ....[3]....
        /*0080*/ 	.word	0xffffffff


	//   ....[4]....
        /*0084*/ 	.word	0xffffffff


	//   ....[5]....
        /*0088*/ 	.word	0xffffffff


	//   ....[6]....
        /*008c*/ 	.word	0xffffffff


	//   ....[7]....
        /*0090*/ 	.word	0xffffffff


	//   ....[8]....
        /*0094*/ 	.word	0xffffffff


	//   ....[9]....
        /*0098*/ 	.word	0xffffffff


	//   ....[10]....
        /*009c*/ 	.word	0xffffffff


	//   ....[11]....
        /*00a0*/ 	.word	0xffffffff


	//   ....[12]....
        /*00a4*/ 	.word	0xffffffff


	//   ....[13]....
        /*00a8*/ 	.word	0xffffffff


	//----- nvinfo : EIATTR_COOP_GROUP_INSTR_OFFSETS
	.align		4
.L_41:
        /*00ac*/ 	.byte	0x04, 0x28
        /*00ae*/ 	.short	(.L_43 - .L_42)


	//   ....[0]....
.L_42:
        /*00b0*/ 	.word	0x000000b0


	//   ....[1]....
        /*00b4*/ 	.word	0x00000520


	//   ....[2]....
        /*00b8*/ 	.word	0x000009d0


	//   ....[3]....
        /*00bc*/ 	.word	0x00000b20


	//   ....[4]....
        /*00c0*/ 	.word	0x00000c10


	//   ....[5]....
        /*00c4*/ 	.word	0x00000d70


	//   ....[6]....
        /*00c8*/ 	.word	0x00000f00


	//   ....[7]....
        /*00cc*/ 	.word	0x00001140


	//   ....[8]....
        /*00d0*/ 	.word	0x000024f0


	//   ....[9]....
        /*00d4*/ 	.word	0x00004000


	//   ....[10]....
        /*00d8*/ 	.word	0x000044d0


	//   ....[11]....
        /*00dc*/ 	.word	0x00004500


	//   ....[12]....
        /*00e0*/ 	.word	0x00005040


	//   ....[13]....
        /*00e4*/ 	.word	0x00005250


	//----- nvinfo : EIATTR_VRC_CTA_INIT_COUNT
	.align		4
.L_43:
        /*00e8*/ 	.byte	0x02, 0x4a
        /*00ea*/ 	.byte	0x80
	.zero		1


	//----- nvinfo : EIATTR_SYSCALL_OFFSETS
	.align		4
        /*00ec*/ 	.byte	0x04, 0x46
        /*00ee*/ 	.short	(.L_45 - .L_44)


	//   ....[0]....
.L_44:
        /*00f0*/ 	.word	0x00006c10


	//   ....[1]....
        /*00f4*/ 	.word	0x00006d50


	//   ....[2]....
        /*00f8*/ 	.word	0x00007570


	//   ....[3]....
        /*00fc*/ 	.word	0x00008360


	//----- nvinfo : EIATTR_MBARRIER_INSTR_OFFSETS
	.align		4
.L_45:
        /*0100*/ 	.byte	0x04, 0x39
        /*0102*/ 	.short	(.L_47 - .L_46)


	//   ....[0]....
.L_46:
        /*0104*/ 	.word	0x00000670
        /*0108*/ 	.word	0x000000ff
        /*010c*/ 	.word	0x00000000
        /*0110*/ 	.short	0x0100
        /*0112*/ 	.byte	0x04
	.zero		1


	//   ....[1]....
        /*0114*/ 	.word	0x00000680
        /*0118*/ 	.word	0x000000ff
        /*011c*/ 	.word	0x000000d0
        /*0120*/ 	.short	0x0100
        /*0122*/ 	.byte	0x04
	.zero		1


	//   ....[2]....
        /*0124*/ 	.word	0x00000690
        /*0128*/ 	.word	0x000000ff
        /*012c*/ 	.word	0x00000008
        /*0130*/ 	.short	0x0100
        /*0132*/ 	.byte	0x04
	.zero		1


	//   ....[3]....
        /*0134*/ 	.word	0x000006a0
        /*0138*/ 	.word	0x000000ff
        /*013c*/ 	.word	0x000000d8
        /*0140*/ 	.short	0x0100
        /*0142*/ 	.byte	0x04
	.zero		1


	//   ....[4]....
        /*0144*/ 	.word	0x000006b0
        /*0148*/ 	.word	0x000000ff
        /*014c*/ 	.word	0x00000010
        /*0150*/ 	.short	0x0100
        /*0152*/ 	.byte	0x04
	.zero		1


	//   ....[5]....
        /*0154*/ 	.word	0x000006c0
        /*0158*/ 	.word	0x000000ff
        /*015c*/ 	.word	0x000000e0
        /*0160*/ 	.short	0x0100
        /*0162*/ 	.byte	0x04
	.zero		1


	//   ....[6]....
        /*0164*/ 	.word	0x000006d0
        /*0168*/ 	.word	0x000000ff
        /*016c*/ 	.word	0x00000018
        /*0170*/ 	.short	0x0100
        /*0172*/ 	.byte	0x04
	.zero		1


	//   ....[7]....
        /*0174*/ 	.word	0x000006e0
        /*0178*/ 	.word	0x000000ff
        /*017c*/ 	.word	0x000000e8
        /*0180*/ 	.short	0x0100
        /*0182*/ 	.byte	0x04
	.zero		1


	//   ....[8]....
        /*0184*/ 	.word	0x000006f0
        /*0188*/ 	.word	0x000000ff
        /*018c*/ 	.word	0x00000020
        /*0190*/ 	.short	0x0100
        /*0192*/ 	.byte	0x04
	.zero		1


	//   ....[9]....
        /*0194*/ 	.word	0x00000700
        /*0198*/ 	.word	0x000000ff
        /*019c*/ 	.word	0x000000f0
        /*01a0*/ 	.short	0x0100
        /*01a2*/ 	.byte	0x04
	.zero		1


	//   ....[10]....
        /*01a4*/ 	.word	0x00000710
        /*01a8*/ 	.word	0x000000ff
        /*01ac*/ 	.word	0x00000028
        /*01b0*/ 	.short	0x0100
        /*01b2*/ 	.byte	0x04
	.zero		1


	//   ....[11]....
        /*01b4*/ 	.word	0x00000720
        /*01b8*/ 	.word	0x000000ff
        /*01bc*/ 	.word	0x000000f8
        /*01c0*/ 	.short	0x0100
        /*01c2*/ 	.byte	0x04
	.zero		1


	//   ....[12]....
        /*01c4*/ 	.word	0x00000730
        /*01c8*/ 	.word	0x000000ff
        /*01cc*/ 	.word	0x00000030
        /*01d0*/ 	.short	0x0100
        /*01d2*/ 	.byte	0x04
	.zero		1


	//   ....[13]....
        /*01d4*/ 	.word	0x00000740
        /*01d8*/ 	.word	0x000000ff
        /*01dc*/ 	.word	0x00000100
        /*01e0*/ 	.short	0x0100
        /*01e2*/ 	.byte	0x04
	.zero		1


	//   ....[14]....
        /*01e4*/ 	.word	0x00000750
        /*01e8*/ 	.word	0x000000ff
        /*01ec*/ 	.word	0x00000038
        /*01f0*/ 	.short	0x0100
        /*01f2*/ 	.byte	0x04
	.zero		1


	//   ....[15]....
        /*01f4*/ 	.word	0x00000760
        /*01f8*/ 	.word	0x000000ff
        /*01fc*/ 	.word	0x00000108
        /*0200*/ 	.short	0x0100
        /*0202*/ 	.byte	0x04
	.zero		1


	//   ....[16]....
        /*0204*/ 	.word	0x00000770
        /*0208*/ 	.word	0x000000ff
        /*020c*/ 	.word	0x00000040
        /*0210*/ 	.short	0x0100
        /*0212*/ 	.byte	0x04
	.zero		1


	//   ....[17]....
        /*0214*/ 	.word	0x00000780
        /*0218*/ 	.word	0x000000ff
        /*021c*/ 	.word	0x00000110
        /*0220*/ 	.short	0x0100
        /*0222*/ 	.byte	0x04
	.zero		1


	//   ....[18]....
        /*0224*/ 	.word	0x00000790
        /*0228*/ 	.word	0x000000ff
        /*022c*/ 	.word	0x00000048
        /*0230*/ 	.short	0x0100
        /*0232*/ 	.byte	0x04
	.zero		1


	//   ....[19]....
        /*0234*/ 	.word	0x000007a0
        /*0238*/ 	.word	0x000000ff
        /*023c*/ 	.word	0x00000118
        /*0240*/ 	.short	0x0100
        /*0242*/ 	.byte	0x04
	.zero		1


	//   ....[20]....
        /*0244*/ 	.word	0x000007b0
        /*0248*/ 	.word	0x000000ff
        /*024c*/ 	.word	0x00000050
        /*0250*/ 	.short	0x0100
        /*0252*/ 	.byte	0x04
	.zero		1


	//   ....[21]....
        /*0254*/ 	.word	0x000007c0
        /*0258*/ 	.word	0x000000ff
        /*025c*/ 	.word	0x00000120
        /*0260*/ 	.short	0x0100
        /*0262*/ 	.byte	0x04
	.zero		1


	//   ....[22]....
        /*0264*/ 	.word	0x000007d0
        /*0268*/ 	.word	0x000000ff
        /*026c*/ 	.word	0x00000058
        /*0270*/ 	.short	0x0100
        /*0272*/ 	.byte	0x04
	.zero		1


	//   ....[23]....
        /*0274*/ 	.word	0x000007e0
        /*0278*/ 	.word	0x000000ff
        /*027c*/ 	.word	0x00000128
        /*0280*/ 	.short	0x0100
        /*0282*/ 	.byte	0x04
	.zero		1


	//   ....[24]....
        /*0284*/ 	.word	0x000007f0
        /*0288*/ 	.word	0x000000ff
        /*028c*/ 	.word	0x00000060
        /*0290*/ 	.short	0x0100
        /*0292*/ 	.byte	0x04
	.zero		1


	//   ....[25]....
        /*0294*/ 	.word	0x00000800
        /*0298*/ 	.word	0x000000ff
        /*029c*/ 	.word	0x00000130
        /*02a0*/ 	.short	0x0100
        /*02a2*/ 	.byte	0x04
	.zero		1


	//   ....[26]....
        /*02a4*/ 	.word	0x00000810
        /*02a8*/ 	.word	0x000000ff
        /*02ac*/ 	.word	0x00000068
        /*02b0*/ 	.short	0x0100
        /*02b2*/ 	.byte	0x04
	.zero		1


	//   ....[27]....
        /*02b4*/ 	.word	0x00000820
        /*02b8*/ 	.word	0x000000ff
        /*02bc*/ 	.word	0x00000138
        /*02c0*/ 	.short	0x0100
        /*02c2*/ 	.byte	0x04
	.zero		1


	//   ....[28]....
        /*02c4*/ 	.word	0x00000830
        /*02c8*/ 	.word	0x000000ff
        /*02cc*/ 	.word	0x00000070
        /*02d0*/ 	.short	0x0100
        /*02d2*/ 	.byte	0x04
	.zero		1


	//   ....[29]....
        /*02d4*/ 	.word	0x00000840
        /*02d8*/ 	.word	0x000000ff
        /*02dc*/ 	.word	0x00000140
        /*02e0*/ 	.short	0x0100
        /*02e2*/ 	.byte	0x04
	.zero		1


	//   ....[30]....
        /*02e4*/ 	.word	0x00000850
        /*02e8*/ 	.word	0x000000ff
        /*02ec*/ 	.word	0x00000078
        /*02f0*/ 	.short	0x0100
        /*02f2*/ 	.byte	0x04
	.zero		1


	//   ....[31]....
        /*02f4*/ 	.word	0x00000860
        /*02f8*/ 	.word	0x000000ff
        /*02fc*/ 	.word	0x00000148
        /*0300*/ 	.short	0x0100
        /*0302*/ 	.byte	0x04
	.zero		1


	//   ....[32]....
        /*0304*/ 	.word	0x00000870
        /*0308*/ 	.word	0x000000ff
        /*030c*/ 	.word	0x00000080
        /*0310*/ 	.short	0x0100
        /*0312*/ 	.byte	0x04
	.zero		1


	//   ....[33]....
        /*0314*/ 	.word	0x00000880
        /*0318*/ 	.word	0x000000ff
        /*031c*/ 	.word	0x00000150
        /*0320*/ 	.short	0x0100
        /*0322*/ 	.byte	0x04
	.zero		1


	//   ....[34]....
        /*0324*/ 	.word	0x00000890
        /*0328*/ 	.word	0x000000ff
        /*032c*/ 	.word	0x00000088
        /*0330*/ 	.short	0x0100
        /*0332*/ 	.byte	0x04
	.zero		1


	//   ....[35]....
        /*0334*/ 	.word	0x000008a0
        /*0338*/ 	.word	0x000000ff
        /*033c*/ 	.word	0x00000158
        /*0340*/ 	.short	0x0100
        /*0342*/ 	.byte	0x04
	.zero		1


	//   ....[36]....
        /*0344*/ 	.word	0x000008b0
        /*0348*/ 	.word	0x000000ff
        /*034c*/ 	.word	0x00000090
        /*0350*/ 	.short	0x0100
        /*0352*/ 	.byte	0x04
	.zero		1


	//   ....[37]....
        /*0354*/ 	.word	0x000008c0
        /*0358*/ 	.word	0x000000ff
        /*035c*/ 	.word	0x00000160
        /*0360*/ 	.short	0x0100
        /*0362*/ 	.byte	0x04
	.zero		1


	//   ....[38]....
        /*0364*/ 	.word	0x000008d0
        /*0368*/ 	.word	0x000000ff
        /*036c*/ 	.word	0x00000098
        /*0370*/ 	.short	0x0100
        /*0372*/ 	.byte	0x04
	.zero		1


	//   ....[39]....
        /*0374*/ 	.word	0x000008e0
        /*0378*/ 	.word	0x000000ff
        /*037c*/ 	.word	0x00000168
        /*0380*/ 	.short	0x0100
        /*0382*/ 	.byte	0x04
	.zero		1


	//   ....[40]....
        /*0384*/ 	.word	0x000008f0
        /*0388*/ 	.word	0x000000ff
        /*038c*/ 	.word	0x000000a0
        /*0390*/ 	.short	0x0100
        /*0392*/ 	.byte	0x04
	.zero		1


	//   ....[41]....
        /*0394*/ 	.word	0x00000900
        /*0398*/ 	.word	0x000000ff
        /*039c*/ 	.word	0x00000170
        /*03a0*/ 	.short	0x0100
        /*03a2*/ 	.byte	0x04
	.zero		1


	//   ....[42]....
        /*03a4*/ 	.word	0x00000910
        /*03a8*/ 	.word	0x000000ff
        /*03ac*/ 	.word	0x000000a8
        /*03b0*/ 	.short	0x0100
        /*03b2*/ 	.byte	0x04
	.zero		1


	//   ....[43]....
        /*03b4*/ 	.word	0x00000920
        /*03b8*/ 	.word	0x000000ff
        /*03bc*/ 	.word	0x00000178
        /*03c0*/ 	.short	0x0100
        /*03c2*/ 	.byte	0x04
	.zero		1


	//   ....[44]....
        /*03c4*/ 	.word	0x00000930
        /*03c8*/ 	.word	0x000000ff
        /*03cc*/ 	.word	0x000000b0
        /*03d0*/ 	.short	0x0100
        /*03d2*/ 	.byte	0x04
	.zero		1


	//   ....[45]....
        /*03d4*/ 	.word	0x00000940
        /*03d8*/ 	.word	0x000000ff
        /*03dc*/ 	.word	0x00000180
        /*03e0*/ 	.short	0x0100
        /*03e2*/ 	.byte	0x04
	.zero		1


	//   ....[46]....
        /*03e4*/ 	.word	0x00000950
        /*03e8*/ 	.word	0x000000ff
        /*03ec*/ 	.word	0x000000b8
        /*03f0*/ 	.short	0x0100
        /*03f2*/ 	.byte	0x04
	.zero		1


	//   ....[47]....
        /*03f4*/ 	.word	0x00000960
        /*03f8*/ 	.word	0x000000ff
        /*03fc*/ 	.word	0x00000188
        /*0400*/ 	.short	0x0100
        /*0402*/ 	.byte	0x04
	.zero		1


	//   ....[48]....
        /*0404*/ 	.word	0x00000970
        /*0408*/ 	.word	0x000000ff
        /*040c*/ 	.word	0x000000c0
        /*0410*/ 	.short	0x0100
        /*0412*/ 	.byte	0x04
	.zero		1


	//   ....[49]....
        /*0414*/ 	.word	0x00000980
        /*0418*/ 	.word	0x000000ff
        /*041c*/ 	.word	0x00000190
        /*0420*/ 	.short	0x0100
        /*0422*/ 	.byte	0x04
	.zero		1


	//   ....[50]....
        /*0424*/ 	.word	0x00000990
        /*0428*/ 	.word	0x000000ff
        /*042c*/ 	.word	0x000000c8
        /*0430*/ 	.short	0x0100
        /*0432*/ 	.byte	0x04
	.zero		1


	//   ....[51]....
        /*0434*/ 	.word	0x000009a0
        /*0438*/ 	.word	0x000000ff
        /*043c*/ 	.word	0x00000198
        /*0440*/ 	.short	0x0100
        /*0442*/ 	.byte	0x04
	.zero		1


	//   ....[52]....
        /*0444*/ 	.word	0x00000ad0
        /*0448*/ 	.word	0x000000ff
        /*044c*/ 	.word	0x000001a0
        /*0450*/ 	.short	0x0100
        /*0452*/ 	.byte	0x04
	.zero		1


	//   ....[53]....
        /*0454*/ 	.word	0x00000ae0
        /*0458*/ 	.word	0x000000ff
        /*045c*/ 	.word	0x000001b0
        /*0460*/ 	.short	0x0100
        /*0462*/ 	.byte	0x04
	.zero		1


	//   ....[54]....
        /*0464*/ 	.word	0x00000af0
        /*0468*/ 	.word	0x000000ff
        /*046c*/ 	.word	0x000001a8
        /*0470*/ 	.short	0x0100
        /*0472*/ 	.byte	0x04
	.zero		1


	//   ....[55]....
        /*0474*/ 	.word	0x00000b00
        /*0478*/ 	.word	0x000000ff
        /*047c*/ 	.word	0x000001b8
        /*0480*/ 	.short	0x0100
        /*0482*/ 	.byte	0x04
	.zero		1


	//   ....[56]....
        /*0484*/ 	.word	0x00000be0
        /*0488*/ 	.word	0x000000ff
        /*048c*/ 	.word	0x000001c0
        /*0490*/ 	.short	0x0100
        /*0492*/ 	.byte	0x06
	.zero		1


	//   ....[57]....
        /*0494*/ 	.word	0x00000bf0
        /*0498*/ 	.word	0x000000ff
        /*049c*/ 	.word	0x000001c8
        /*04a0*/ 	.short	0x0100
        /*04a2*/ 	.byte	0x06
	.zero		1


	//   ....[58]....
        /*04a4*/ 	.word	0x00000d20
        /*04a8*/ 	.word	0x000000ff
        /*04ac*/ 	.word	0x000001d0
        /*04b0*/ 	.short	0x0100
        /*04b2*/ 	.byte	0x06
	.zero		1


	//   ....[59]....
        /*04b4*/ 	.word	0x00000d30
        /*04b8*/ 	.word	0x000000ff
        /*04bc*/ 	.word	0x000001e0
        /*04c0*/ 	.short	0x0100
        /*04c2*/ 	.byte	0x06
	.zero		1


	//   ....[60]....
        /*04c4*/ 	.word	0x00000d40
        /*04c8*/ 	.word	0x000000ff
        /*04cc*/ 	.word	0x000001d8
        /*04d0*/ 	.short	0x0100
        /*04d2*/ 	.byte	0x06
	.zero		1


	//   ....[61]....
        /*04d4*/ 	.word	0x00000d50
        /*04d8*/ 	.word	0x000000ff
        /*04dc*/ 	.word	0x000001e8
        /*04e0*/ 	.short	0x0100
        /*04e2*/ 	.byte	0x06
	.zero		1


	//   ....[62]....
        /*04e4*/ 	.word	0x00000e70
        /*04e8*/ 	.word	0x000000ff
        /*04ec*/ 	.word	0x000001f0
        /*04f0*/ 	.short	0x0100
        /*04f2*/ 	.byte	0x04
	.zero		1


	//   ....[63]....
        /*04f4*/ 	.word	0x00000e80
        /*04f8*/ 	.word	0x000000ff
        /*04fc*/ 	.word	0x00000210
        /*0500*/ 	.short	0x0100
        /*0502*/ 	.byte	0x04
	.zero		1


	//   ....[64]....
        /*0504*/ 	.word	0x00000e90
        /*0508*/ 	.word	0x000000ff
        /*050c*/ 	.word	0x000001f8
        /*0510*/ 	.short	0x0100
        /*0512*/ 	.byte	0x04
	.zero		1


	//   ....[65]....
        /*0514*/ 	.word	0x00000ea0
        /*0518*/ 	.word	0x000000ff
        /*051c*/ 	.word	0x00000218
        /*0520*/ 	.short	0x0100
        /*0522*/ 	.byte	0x04
	.zero		1


	//   ....[66]....
        /*0524*/ 	.word	0x00000eb0
        /*0528*/ 	.word	0x000000ff
        /*052c*/ 	.word	0x00000200
        /*0530*/ 	.short	0x0100
        /*0532*/ 	.byte	0x04
	.zero		1


	//   ....[67]....
        /*0534*/ 	.word	0x00000ec0
        /*0538*/ 	.word	0x000000ff
        /*053c*/ 	.word	0x00000220
        /*0540*/ 	.short	0x0100
        /*0542*/ 	.byte	0x04
	.zero		1


	//   ....[68]....
        /*0544*/ 	.word	0x00000ed0
        /*0548*/ 	.word	0x000000ff
        /*054c*/ 	.word	0x00000208
        /*0550*/ 	.short	0x0100
        /*0552*/ 	.byte	0x04
	.zero		1


	//   ....[69]....
        /*0554*/ 	.word	0x00000ee0
        /*0558*/ 	.word	0x000000ff
        /*055c*/ 	.word	0x00000228
        /*0560*/ 	.short	0x0100
        /*0562*/ 	.byte	0x04
	.zero		1


	//   ....[70]....
        /*0564*/ 	.word	0x00000fd0
        /*0568*/ 	.word	0x000000ff
        /*056c*/ 	.word	0x00000230
        /*0570*/ 	.short	0x0100
        /*0572*/ 	.byte	0x04
	.zero		1


	//   ....[71]....
        /*0574*/ 	.word	0x00000fe0
        /*0578*/ 	.word	0x000000ff
        /*057c*/ 	.word	0x00000240
        /*0580*/ 	.short	0x0100
        /*0582*/ 	.byte	0x04
	.zero		1


	//   ....[72]....
        /*0584*/ 	.word	0x00000ff0
        /*0588*/ 	.word	0x000000ff
        /*058c*/ 	.word	0x00000238
        /*0590*/ 	.short	0x0100
        /*0592*/ 	.byte	0x04
	.zero		1


	//   ....[73]....
        /*0594*/ 	.word	0x00001000
        /*0598*/ 	.word	0x000000ff
        /*059c*/ 	.word	0x00000248
        /*05a0*/ 	.short	0x0100
        /*05a2*/ 	.byte	0x04
	.zero		1


	//   ....[74]....
        /*05a4*/ 	.word	0x00001100
        /*05a8*/ 	.word	0x000000ff
        /*05ac*/ 	.word	0x00000250
        /*05b0*/ 	.short	0x0100
        /*05b2*/ 	.byte	0x06
	.zero		1


	//   ....[75]....
        /*05b4*/ 	.word	0x00001d20
        /*05b8*/ 	.word	0x00000003
        /*05bc*/ 	.word	0x00000240
        /*05c0*/ 	.short	0x010a
        /*05c2*/ 	.byte	0xff
	.zero		1


	//   ....[76]....
        /*05c4*/ 	.word	0x00001d50
        /*05c8*/ 	.word	0x00000003
        /*05cc*/ 	.word	0x00000230
        /*05d0*/ 	.short	0x0101
        /*05d2*/ 	.byte	0xff
	.zero		1


	//   ....[77]....
        /*05d4*/ 	.word	0x00001e10
        /*05d8*/ 	.word	0x000000ff
        /*05dc*/ 	.word	0x000000d0
        /*05e0*/ 	.short	0x010a
        /*05e2*/ 	.byte	0x04
	.zero		1


	//   ....[78]....
        /*05e4*/ 	.word	0x00001ed0
        /*05e8*/ 	.word	0x000000ff
        /*05ec*/ 	.word	0x000000d0
        /*05f0*/ 	.short	0x010a
        /*05f2*/ 	.byte	0x21
	.zero		1


	//   ....[79]....
        /*05f4*/ 	.word	0x00002080
        /*05f8*/ 	.word	0x000000ff
        /*05fc*/ 	.word	0x000000d0
        /*0600*/ 	.short	0x010a
        /*0602*/ 	.byte	0x05
	.zero		1


	//   ....[80]....
        /*0604*/ 	.word	0x00002190
        /*0608*/ 	.word	0x000000ff
        /*060c*/ 	.word	0x000001c8
        /*0610*/ 	.short	0x0101
        /*0612*/ 	.byte	0x06
	.zero		1


	//   ....[81]....
        /*0614*/ 	.word	0x000021b0
        /*0618*/ 	.word	0x000000ff
        /*061c*/ 	.word	0x000000d0
        /*0620*/ 	.short	0x010a
        /*0622*/ 	.byte	0x04
	.zero		1


	//   ....[82]....
        /*0624*/ 	.word	0x00002230
        /*0628*/ 	.word	0x000000ff
        /*062c*/ 	.word	0x000000d0
        /*0630*/ 	.short	0x010a
        /*0632*/ 	.byte	0x11
	.zero		1


	//   ....[83]....
        /*0634*/ 	.word	0x000023c0
        /*0638*/ 	.word	0x000000ff
        /*063c*/ 	.word	0x000000d0
        /*0640*/ 	.short	0x010a
        /*0642*/ 	.byte	0x05
	.zero		1


	//   ....[84]....
        /*0644*/ 	.word	0x00002520
        /*0648*/ 	.word	0x00000003
        /*064c*/ 	.word	0x000001d0
        /*0650*/ 	.short	0x010a
        /*0652*/ 	.byte	0xff
	.zero		1


	//   ....[85]....
        /*0654*/ 	.word	0x00002670
        /*0658*/ 	.word	0x00000000
        /*065c*/ 	.word	0x00000000
        /*0660*/ 	.short	0x0101
        /*0662*/ 	.byte	0xff
	.zero		1


	//   ....[86]....
        /*0664*/ 	.word	0x00002c20
        /*0668*/ 	.word	0x000000ff
        /*066c*/ 	.word	0x00000000
        /*0670*/ 	.short	0x010a
        /*0672*/ 	.byte	0x04
	.zero		1


	//   ....[87]....
        /*0674*/ 	.word	0x00002cb0
        /*0678*/ 	.word	0x000000ff
        /*067c*/ 	.word	0x00000000
        /*0680*/ 	.short	0x010a
        /*0682*/ 	.byte	0x05
	.zero		1


	//   ....[88]....
        /*0684*/ 	.word	0x00002d40
        /*0688*/ 	.word	0x000000ff
        /*068c*/ 	.word	0x00000000
        /*0690*/ 	.short	0x010a
        /*0692*/ 	.byte	0x05
	.zero		1


	//   ....[89]....
        /*0694*/ 	.word	0x00002dd0
        /*0698*/ 	.word	0x000000ff
        /*069c*/ 	.word	0x00000000
        /*06a0*/ 	.short	0x010a
        /*06a2*/ 	.byte	0x05
	.zero		1


	//   ....[90]....
        /*06a4*/ 	.word	0x00002e60
        /*06a8*/ 	.word	0x000000ff
        /*06ac*/ 	.word	0x00000000
        /*06b0*/ 	.short	0x010a
        /*06b2*/ 	.byte	0x05
	.zero		1


	//   ....[91]....
        /*06b4*/ 	.word	0x00002ef0
        /*06b8*/ 	.word	0x000000ff
        /*06bc*/ 	.word	0x00000000
        /*06c0*/ 	.short	0x010a
        /*06c2*/ 	.byte	0x05
	.zero		1


	//   ....[92]....
        /*06c4*/ 	.word	0x00002f80
        /*06c8*/ 	.word	0x000000ff
        /*06cc*/ 	.word	0x00000000
        /*06d0*/ 	.short	0x010a
        /*06d2*/ 	.byte	0x05
	.zero		1


	//   ....[93]....
        /*06d4*/ 	.word	0x00003010
        /*06d8*/ 	.word	0x000000ff
        /*06dc*/ 	.word	0x00000000
        /*06e0*/ 	.short	0x010a
        /*06e2*/ 	.byte	0x05
	.zero		1


	//   ....[94]....
        /*06e4*/ 	.word	0x000030a0
        /*06e8*/ 	.word	0x000000ff
        /*06ec*/ 	.word	0x00000000
        /*06f0*/ 	.short	0x010a
        /*06f2*/ 	.byte	0x05
	.zero		1


	//   ....[95]....
        /*06f4*/ 	.word	0x00003130
        /*06f8*/ 	.word	0x000000ff
        /*06fc*/ 	.word	0x00000000
        /*0700*/ 	.short	0x010a
        /*0702*/ 	.byte	0x05
	.zero		1


	//   ....[96]....
        /*0704*/ 	.word	0x000031c0
        /*0708*/ 	.word	0x000000ff
        /*070c*/ 	.word	0x00000000
        /*0710*/ 	.short	0x010a
        /*0712*/ 	.byte	0x05
	.zero		1


	//   ....[97]....
        /*0714*/ 	.word	0x00003250
        /*0718*/ 	.word	0x000000ff
        /*071c*/ 	.word	0x00000000
        /*0720*/ 	.short	0x010a
        /*0722*/ 	.byte	0x05
	.zero		1


	//   ....[98]....
        /*0724*/ 	.word	0x000032e0
        /*0728*/ 	.word	0x000000ff
        /*072c*/ 	.word	0x00000000
        /*0730*/ 	.short	0x010a
        /*0732*/ 	.byte	0x05
	.zero		1


	//   ....[99]....
        /*0734*/ 	.word	0x00003370
        /*0738*/ 	.word	0x000000ff
        /*073c*/ 	.word	0x00000000
        /*0740*/ 	.short	0x010a
        /*0742*/ 	.byte	0x05
	.zero		1


	//   ....[100]....
        /*0744*/ 	.word	0x00003400
        /*0748*/ 	.word	0x000000ff
        /*074c*/ 	.word	0x00000000
        /*0750*/ 	.short	0x010a
        /*0752*/ 	.byte	0x05
	.zero		1


	//   ....[101]....
        /*0754*/ 	.word	0x00003490
        /*0758*/ 	.word	0x000000ff
        /*075c*/ 	.word	0x00000000
        /*0760*/ 	.short	0x010a
        /*0762*/ 	.byte	0x05
	.zero		1


	//   ....[102]....
        /*0764*/ 	.word	0x00003520
        /*0768*/ 	.word	0x000000ff
        /*076c*/ 	.word	0x00000000
        /*0770*/ 	.short	0x010a
        /*0772*/ 	.byte	0x05
	.zero		1


	//   ....[103]....
        /*0774*/ 	.word	0x000035b0
        /*0778*/ 	.word	0x000000ff
        /*077c*/ 	.word	0x00000000
        /*0780*/ 	.short	0x010a
        /*0782*/ 	.byte	0x05
	.zero		1


	//   ....[104]....
        /*0784*/ 	.word	0x00003640
        /*0788*/ 	.word	0x000000ff
        /*078c*/ 	.word	0x00000000
        /*0790*/ 	.short	0x010a
        /*0792*/ 	.byte	0x05
	.zero		1


	//   ....[105]....
        /*0794*/ 	.word	0x000036d0
        /*0798*/ 	.word	0x000000ff
        /*079c*/ 	.word	0x00000000
        /*07a0*/ 	.short	0x010a
        /*07a2*/ 	.byte	0x05
	.zero		1


	//   ....[106]....
        /*07a4*/ 	.word	0x00003760
        /*07a8*/ 	.word	0x000000ff
        /*07ac*/ 	.word	0x00000000
        /*07b0*/ 	.short	0x010a
        /*07b2*/ 	.byte	0x05
	.zero		1


	//   ....[107]....
        /*07b4*/ 	.word	0x000037f0
        /*07b8*/ 	.word	0x000000ff
        /*07bc*/ 	.word	0x00000000
        /*07c0*/ 	.short	0x010a
        /*07c2*/ 	.byte	0x05
	.zero		1


	//   ....[108]....
        /*07c4*/ 	.word	0x00003880
        /*07c8*/ 	.word	0x000000ff
        /*07cc*/ 	.word	0x00000000
        /*07d0*/ 	.short	0x010a
        /*07d2*/ 	.byte	0x05
	.zero		1


	//   ....[109]....
        /*07d4*/ 	.word	0x00003910
        /*07d8*/ 	.word	0x000000ff
        /*07dc*/ 	.word	0x00000000
        /*07e0*/ 	.short	0x010a
        /*07e2*/ 	.byte	0x05
	.zero		1


	//   ....[110]....
        /*07e4*/ 	.word	0x000039a0
        /*07e8*/ 	.word	0x000000ff
        /*07ec*/ 	.word	0x00000000
        /*07f0*/ 	.short	0x010a
        /*07f2*/ 	.byte	0x05
	.zero		1


	//   ....[111]....
        /*07f4*/ 	.word	0x00003a40
        /*07f8*/ 	.word	0x00000000
        /*07fc*/ 	.word	0x00000000
        /*0800*/ 	.short	0x010a
        /*0802*/ 	.byte	0xff
	.zero		1


	//   ....[112]....
        /*0804*/ 	.word	0x00003b60
        /*0808*/ 	.word	0x00000002
        /*080c*/ 	.word	0x00000230
        /*0810*/ 	.short	0x010a
        /*0812*/ 	.byte	0xff
	.zero		1


	//   ....[113]....
        /*0814*/ 	.word	0x00003bc0
        /*0818*/ 	.word	0x00000004
        /*081c*/ 	.word	0x00000000
        /*0820*/ 	.short	0x0101
        /*0822*/ 	.byte	0xff
	.zero		1


	//   ....[114]....
        /*0824*/ 	.word	0x00003be0
        /*0828*/ 	.word	0x000000ff
        /*082c*/ 	.word	0x000001e0
        /*0830*/ 	.short	0x010a
        /*0832*/ 	.byte	0x04
	.zero		1


	//   ....[115]....
        /*0834*/ 	.word	0x00003d00
        /*0838*/ 	.word	0x00000002
        /*083c*/ 	.word	0x000001d0
        /*0840*/ 	.short	0x010a
        /*0842*/ 	.byte	0xff
	.zero		1


	//   ....[116]....
        /*0844*/ 	.word	0x00003e10
        /*0848*/ 	.word	0x00000002
        /*084c*/ 	.word	0x00000000
        /*0850*/ 	.short	0x0101
        /*0852*/ 	.byte	0xff
	.zero		1


	//   ....[117]....
        /*0854*/ 	.word	0x00003ea0
        /*0858*/ 	.word	0x000000ff
        /*085c*/ 	.word	0x000001e0
        /*0860*/ 	.short	0x0106
        /*0862*/ 	.byte	0x04
	.zero		1


	//   ....[118]....
        /*0864*/ 	.word	0x00003ec0
        /*0868*/ 	.word	0x000000ff
        /*086c*/ 	.word	0x000001e0
        /*0870*/ 	.short	0x010a
        /*0872*/ 	.byte	0x04
	.zero		1


	//   ....[119]....
        /*0874*/ 	.word	0x00003f50
        /*0878*/ 	.word	0x000000ff
        /*087c*/ 	.word	0x000001e0
        /*0880*/ 	.short	0x0106
        /*0882*/ 	.byte	0x07
	.zero		1


	//   ....[120]....
        /*0884*/ 	.word	0x00003f90
        /*0888*/ 	.word	0x00000000
        /*088c*/ 	.word	0x000001e0
        /*0890*/ 	.short	0x010a
        /*0892*/ 	.byte	0xff
	.zero		1


	//   ....[121]....
        /*0894*/ 	.word	0x000041d0
        /*0898*/ 	.word	0x000000ff
        /*089c*/ 	.word	0x00000008
        /*08a0*/ 	.short	0x010a
        /*08a2*/ 	.byte	0x05
	.zero		1


	//   ....[122]....
        /*08a4*/ 	.word	0x000041f0
        /*08a8*/ 	.word	0x000000ff
        /*08ac*/ 	.word	0x00000008
        /*08b0*/ 	.short	0x010a
        /*08b2*/ 	.byte	0x05
	.zero		1


	//   ....[123]....
        /*08b4*/ 	.word	0x00004380
        /*08b8*/ 	.word	0x000000ff
        /*08bc*/ 	.word	0x00000008
        /*08c0*/ 	.short	0x010a
        /*08c2*/ 	.byte	0x05
	.zero		1


	//   ....[124]....
        /*08c4*/ 	.word	0x000043a0
        /*08c8*/ 	.word	0x000000ff
        /*08cc*/ 	.word	0x00000008
        /*08d0*/ 	.short	0x010a
        /*08d2*/ 	.byte	0x05
	.zero		1


	//   ....[125]....
        /*08d4*/ 	.word	0x00004460
        /*08d8*/ 	.word	0x000000ff
        /*08dc*/ 	.word	0x00000000
        /*08e0*/ 	.short	0x0101
        /*08e2*/ 	.byte	0x04
	.zero		1


	//   ....[126]....
        /*08e4*/ 	.word	0x00004760
        /*08e8*/ 	.word	0x00000000
        /*08ec*/ 	.word	0x000001d0
        /*08f0*/ 	.short	0x010a
        /*08f2*/ 	.byte	0xff
	.zero		1


	//   ....[127]....
        /*08f4*/ 	.word	0x00004820
        /*08f8*/ 	.word	0x00000000
        /*08fc*/ 	.word	0x00000000
        /*0900*/ 	.short	0x0101
        /*0902*/ 	.byte	0xff
	.zero		1


	//   ....[128]....
        /*0904*/ 	.word	0x000048e0
        /*0908*/ 	.word	0x000000ff
        /*090c*/ 	.word	0x00000000
        /*0910*/ 	.short	0x010a
        /*0912*/ 	.byte	0x04
	.zero		1


	//   ....[129]....
        /*0914*/ 	.word	0x000048f0
        /*0918*/ 	.word	0x000000ff
        /*091c*/ 	.word	0x00000210
        /*0920*/ 	.short	0x010a
        /*0922*/ 	.byte	0x17
	.zero		1


	//   ....[130]....
        /*0924*/ 	.word	0x000049a0
        /*0928*/ 	.word	0x000000ff
        /*092c*/ 	.word	0x00000000
        /*0930*/ 	.short	0x010a
        /*0932*/ 	.byte	0x05
	.zero		1


	//   ....[131]....
        /*0934*/ 	.word	0x00004ae0
        /*0938*/ 	.word	0x000000ff
        /*093c*/ 	.word	0x00000000
        /*0940*/ 	.short	0x010a
        /*0942*/ 	.byte	0x04
	.zero		1


	//   ....[132]....
        /*0944*/ 	.word	0x00004d30
        /*0948*/ 	.word	0x000000ff
        /*094c*/ 	.word	0x00000000
        /*0950*/ 	.short	0x010a
        /*0952*/ 	.byte	0x04
	.zero		1


	//   ....[133]....
        /*0954*/ 	.word	0x00004dc0
        /*0958*/ 	.word	0x000000ff
        /*095c*/ 	.word	0x00000000
        /*0960*/ 	.short	0x010a
        /*0962*/ 	.byte	0x05
	.zero		1


	//   ....[134]....
        /*0964*/ 	.word	0x00004e50
        /*0968*/ 	.word	0x000000ff
        /*096c*/ 	.word	0x00000000
        /*0970*/ 	.short	0x010a
        /*0972*/ 	.byte	0x05
	.zero		1


	//   ....[135]....
        /*0974*/ 	.word	0x00004ef0
        /*0978*/ 	.word	0x00000000
        /*097c*/ 	.word	0x00000000
        /*0980*/ 	.short	0x010a
        /*0982*/ 	.byte	0xff
	.zero		1


	//   ....[136]....
        /*0984*/ 	.word	0x00004f30
        /*0988*/ 	.word	0x00000000
        /*098c*/ 	.word	0x00000000
        /*0990*/ 	.short	0x010a
        /*0992*/ 	.byte	0xff
	.zero		1


	//   ....[137]....
        /*0994*/ 	.word	0x00004fa0
        /*0998*/ 	.word	0x000000ff
        /*099c*/ 	.word	0x00000000
        /*09a0*/ 	.short	0x0101
        /*09a2*/ 	.byte	0x04
	.zero		1


	//   ....[138]....
        /*09a4*/ 	.word	0x00004fe0
        /*09a8*/ 	.word	0x000000ff
        /*09ac*/ 	.word	0x00000250
        /*09b0*/ 	.short	0x010a
        /*09b2*/ 	.byte	0x11
	.zero		1


	//   ....[139]....
        /*09b4*/ 	.word	0x00005030
        /*09b8*/ 	.word	0x000000ff
        /*09bc*/ 	.word	0x00000000
        /*09c0*/ 	.short	0x0101
        /*09c2*/ 	.byte	0x04
	.zero		1


	//   ....[140]....
        /*09c4*/ 	.word	0x000054f0
        /*09c8*/ 	.word	0x00000008
        /*09cc*/ 	.word	0x000001d0
        /*09d0*/ 	.short	0x010a
        /*09d2*/ 	.byte	0xff
	.zero		1


	//   ....[141]....
        /*09d4*/ 	.word	0x00005660
        /*09d8*/ 	.word	0x00000000
        /*09dc*/ 	.word	0x00000000
        /*09e0*/ 	.short	0x0101
        /*09e2*/ 	.byte	0xff
	.zero		1


	//   ....[142]....
        /*09e4*/ 	.word	0x00005b40
        /*09e8*/ 	.word	0x000000ff
        /*09ec*/ 	.word	0x000001c8
        /*09f0*/ 	.short	0x010a
        /*09f2*/ 	.byte	0x15
	.zero		1


	//   ....[143]....
        /*09f4*/ 	.word	0x00005cd0
        /*09f8*/ 	.word	0x000000ff
        /*09fc*/ 	.word	0x000001b0
        /*0a00*/ 	.short	0x010a
        /*0a02*/ 	.byte	0x15
	.zero		1


	//   ....[144]....
        /*0a04*/ 	.word	0x00005eb0
        /*0a08*/ 	.word	0x000000ff
        /*0a0c*/ 	.word	0x000001a0
        /*0a10*/ 	.short	0x010b
        /*0a12*/ 	.byte	0x15
	.zero		1


	//   ....[145]....
        /*0a14*/ 	.word	0x00005ed0
        /*0a18*/ 	.word	0x000000ff
        /*0a1c*/ 	.word	0x00000000
        /*0a20*/ 	.short	0x0101
        /*0a22*/ 	.byte	0x04
	.zero		1


	//   ....[146]....
        /*0a24*/ 	.word	0x00005ee0
        /*0a28*/ 	.word	0x000000ff
        /*0a2c*/ 	.word	0x000001b8
        /*0a30*/ 	.short	0x010a
        /*0a32*/ 	.byte	0x15
	.zero		1


	//   ....[147]....
        /*0a34*/ 	.word	0x00006130
        /*0a38*/ 	.word	0x000000ff
        /*0a3c*/ 	.word	0x000001a8
        /*0a40*/ 	.short	0x010b
        /*0a42*/ 	.byte	0x15
	.zero		1


	//   ....[148]....
        /*0a44*/ 	.word	0x00006140
        /*0a48*/ 	.word	0x000000ff
        /*0a4c*/ 	.word	0x00000000
        /*0a50*/ 	.short	0x0101
        /*0a52*/ 	.byte	0x25
	.zero		1


	//   ....[149]....
        /*0a54*/ 	.word	0x00006170
        /*0a58*/ 	.word	0x000000ff
        /*0a5c*/ 	.word	0x000001b0
        /*0a60*/ 	.short	0x010a
        /*0a62*/ 	.byte	0x15
	.zero		1


	//   ....[150]....
        /*0a64*/ 	.word	0x000061b0
        /*0a68*/ 	.word	0x00000000
        /*0a6c*/ 	.word	0x000001b8
        /*0a70*/ 	.short	0x010a
        /*0a72*/ 	.byte	0xff
	.zero		1


	//   ....[151]....
        /*0a74*/ 	.word	0x000064b0
        /*0a78*/ 	.word	0x00000003
        /*0a7c*/ 	.word	0x000001d0
        /*0a80*/ 	.short	0x010a
        /*0a82*/ 	.byte	0xff
	.zero		1


	//   ....[152]....
        /*0a84*/ 	.word	0x00006630
        /*0a88*/ 	.word	0x00000000
        /*0a8c*/ 	.word	0x00000000
        /*0a90*/ 	.short	0x0101
        /*0a92*/ 	.byte	0xff
	.zero		1


	//   ....[153]....
        /*0a94*/ 	.word	0x00007140
        /*0a98*/ 	.word	0x00000003
        /*0a9c*/ 	.word	0x000001a0
        /*0aa0*/ 	.short	0x010a
        /*0aa2*/ 	.byte	0xff
	.zero		1


	//   ....[154]....
        /*0aa4*/ 	.word	0x00007180
        /*0aa8*/ 	.word	0x0000005a
        /*0aac*/ 	.word	0x000001f0
        /*0ab0*/ 	.short	0x010a
        /*0ab2*/ 	.byte	0xff
	.zero		1


	//   ....[155]....
        /*0ab4*/ 	.word	0x000072b0
        /*0ab8*/ 	.word	0x00000003
        /*0abc*/ 	.word	0x000001a0
        /*0ac0*/ 	.short	0x010a
        /*0ac2*/ 	.byte	0xff
	.zero		1


	//   ....[156]....
        /*0ac4*/ 	.word	0x000073f0
        /*0ac8*/ 	.word	0x00000000
        /*0acc*/ 	.word	0x00000000
        /*0ad0*/ 	.short	0x0101
        /*0ad2*/ 	.byte	0xff
	.zero		1


	//   ....[157]....
        /*0ad4*/ 	.word	0x00007450
        /*0ad8*/ 	.word	0x0000005a
        /*0adc*/ 	.word	0x000001f0
        /*0ae0*/ 	.short	0x010a
        /*0ae2*/ 	.byte	0xff
	.zero		1


	//   ....[158]....
        /*0ae4*/ 	.word	0x00008000
        /*0ae8*/ 	.word	0x0000006d
        /*0aec*/ 	.word	0x000001a0
        /*0af0*/ 	.short	0x010a
        /*0af2*/ 	.byte	0xff
	.zero		1


	//   ....[159]....
        /*0af4*/ 	.word	0x000080c0
        /*0af8*/ 	.word	0x0000006d
        /*0afc*/ 	.word	0x000001a0
        /*0b00*/ 	.short	0x010a
        /*0b02*/ 	.byte	0xff
	.zero		1


	//   ....[160]....
        /*0b04*/ 	.word	0x00008200
        /*0b08*/ 	.word	0x00000002
        /*0b0c*/ 	.word	0x00000000
        /*0b10*/ 	.short	0x0101
        /*0b12*/ 	.byte	0xff
	.zero		1


	//   ....[161]....
        /*0b14*/ 	.word	0x000084e0
        /*0b18*/ 	.word	0x0000005a
        /*0b1c*/ 	.word	0x00000000
        /*0b20*/ 	.short	0x0101
        /*0b22*/ 	.byte	0xff
	.zero		1


	//   ....[162]....
        /*0b24*/ 	.word	0x00008eb0
        /*0b28*/ 	.word	0x00000003
        /*0b2c*/ 	.word	0x00000240
        /*0b30*/ 	.short	0x010a
        /*0b32*/ 	.byte	0xff
	.zero		1


	//   ....[163]....
        /*0b34*/ 	.word	0x00008f10
        /*0b38*/ 	.word	0x00000000
        /*0b3c*/ 	.word	0x000000d0
        /*0b40*/ 	.short	0x010a
        /*0b42*/ 	.byte	0xff
	.zero		1


	//   ....[164]....
        /*0b44*/ 	.word	0x00008f70
        /*0b48*/ 	.word	0x00000000
        /*0b4c*/ 	.word	0x000000d0
        /*0b50*/ 	.short	0x010a
        /*0b52*/ 	.byte	0xff
	.zero		1


	//   ....[165]....
        /*0b54*/ 	.word	0x00008fc0
        /*0b58*/ 	.word	0x00000003
        /*0b5c*/ 	.word	0x000001d0
        /*0b60*/ 	.short	0x010a
        /*0b62*/ 	.byte	0xff
	.zero		1


	//   ....[166]....
        /*0b64*/ 	.word	0x00009020
        /*0b68*/ 	.word	0x00000000
        /*0b6c*/ 	.word	0x00000000
        /*0b70*/ 	.short	0x010a
        /*0b72*/ 	.byte	0xff
	.zero		1


	//   ....[167]....
        /*0b74*/ 	.word	0x00009080
        /*0b78*/ 	.word	0x00000000
        /*0b7c*/ 	.word	0x00000000
        /*0b80*/ 	.short	0x010a
        /*0b82*/ 	.byte	0xff
	.zero		1


	//   ....[168]....
        /*0b84*/ 	.word	0x000090e0
        /*0b88*/ 	.word	0x00000000
        /*0b8c*/ 	.word	0x00000000
        /*0b90*/ 	.short	0x010a
        /*0b92*/ 	.byte	0xff
	.zero		1


	//   ....[169]....
        /*0b94*/ 	.word	0x00009140
        /*0b98*/ 	.word	0x00000000
        /*0b9c*/ 	.word	0x00000000
        /*0ba0*/ 	.short	0x010a
        /*0ba2*/ 	.byte	0xff
	.zero		1


	//   ....[170]....
        /*0ba4*/ 	.word	0x000091a0
        /*0ba8*/ 	.word	0x00000000
        /*0bac*/ 	.word	0x00000000
        /*0bb0*/ 	.short	0x010a
        /*0bb2*/ 	.byte	0xff
	.zero		1


	//   ....[171]....
        /*0bb4*/ 	.word	0x00009200
        /*0bb8*/ 	.word	0x00000000
        /*0bbc*/ 	.word	0x00000000
        /*0bc0*/ 	.short	0x010a
        /*0bc2*/ 	.byte	0xff
	.zero		1


	//   ....[172]....
        /*0bc4*/ 	.word	0x00009260
        /*0bc8*/ 	.word	0x00000000
        /*0bcc*/ 	.word	0x00000000
        /*0bd0*/ 	.short	0x010a
        /*0bd2*/ 	.byte	0xff
	.zero		1


	//   ....[173]....
        /*0bd4*/ 	.word	0x000092c0
        /*0bd8*/ 	.word	0x00000000
        /*0bdc*/ 	.word	0x00000000
        /*0be0*/ 	.short	0x010a
        /*0be2*/ 	.byte	0xff
	.zero		1


	//   ....[174]....
        /*0be4*/ 	.word	0x00009320
        /*0be8*/ 	.word	0x00000000
        /*0bec*/ 	.word	0x00000000
        /*0bf0*/ 	.short	0x010a
        /*0bf2*/ 	.byte	0xff
	.zero		1


	//   ....[175]....
        /*0bf4*/ 	.word	0x00009380
        /*0bf8*/ 	.word	0x00000000
        /*0bfc*/ 	.word	0x00000000
        /*0c00*/ 	.short	0x010a
        /*0c02*/ 	.byte	0xff
	.zero		1


	//   ....[176]....
        /*0c04*/ 	.word	0x000093e0
        /*0c08*/ 	.word	0x00000000
        /*0c0c*/ 	.word	0x00000000
        /*0c10*/ 	.short	0x010a
        /*0c12*/ 	.byte	0xff
	.zero		1


	//   ....[177]....
        /*0c14*/ 	.word	0x00009440
        /*0c18*/ 	.word	0x00000000
        /*0c1c*/ 	.word	0x00000000
        /*0c20*/ 	.short	0x010a
        /*0c22*/ 	.byte	0xff
	.zero		1


	//   ....[178]....
        /*0c24*/ 	.word	0x000094a0
        /*0c28*/ 	.word	0x00000000
        /*0c2c*/ 	.word	0x00000000
        /*0c30*/ 	.short	0x010a
        /*0c32*/ 	.byte	0xff
	.zero		1


	//   ....[179]....
        /*0c34*/ 	.word	0x00009500
        /*0c38*/ 	.word	0x00000000
        /*0c3c*/ 	.word	0x00000000
        /*0c40*/ 	.short	0x010a
        /*0c42*/ 	.byte	0xff
	.zero		1


	//   ....[180]....
        /*0c44*/ 	.word	0x00009560
        /*0c48*/ 	.word	0x00000000
        /*0c4c*/ 	.word	0x00000000
        /*0c50*/ 	.short	0x010a
        /*0c52*/ 	.byte	0xff
	.zero		1


	//   ....[181]....
        /*0c54*/ 	.word	0x000095c0
        /*0c58*/ 	.word	0x00000000
        /*0c5c*/ 	.word	0x00000000
        /*0c60*/ 	.short	0x010a
        /*0c62*/ 	.byte	0xff
	.zero		1


	//   ....[182]....
        /*0c64*/ 	.word	0x00009620
        /*0c68*/ 	.word	0x00000000
        /*0c6c*/ 	.word	0x00000000
        /*0c70*/ 	.short	0x010a
        /*0c72*/ 	.byte	0xff
	.zero		1


	//   ....[183]....
        /*0c74*/ 	.word	0x00009680
        /*0c78*/ 	.word	0x00000000
        /*0c7c*/ 	.word	0x00000000
        /*0c80*/ 	.short	0x010a
        /*0c82*/ 	.byte	0xff
	.zero		1


	//   ....[184]....
        /*0c84*/ 	.word	0x000096e0
        /*0c88*/ 	.word	0x00000000
        /*0c8c*/ 	.word	0x00000000
        /*0c90*/ 	.short	0x010a
        /*0c92*/ 	.byte	0xff
	.zero		1


	//   ....[185]....
        /*0c94*/ 	.word	0x00009740
        /*0c98*/ 	.word	0x00000000
        /*0c9c*/ 	.word	0x00000000
        /*0ca0*/ 	.short	0x010a
        /*0ca2*/ 	.byte	0xff
	.zero		1


	//   ....[186]....
        /*0ca4*/ 	.word	0x000097a0
        /*0ca8*/ 	.word	0x00000000
        /*0cac*/ 	.word	0x00000000
        /*0cb0*/ 	.short	0x010a
        /*0cb2*/ 	.byte	0xff
	.zero		1


	//   ....[187]....
        /*0cb4*/ 	.word	0x00009800
        /*0cb8*/ 	.word	0x00000000
        /*0cbc*/ 	.word	0x00000000
        /*0cc0*/ 	.short	0x010a
        /*0cc2*/ 	.byte	0xff
	.zero		1


	//   ....[188]....
        /*0cc4*/ 	.word	0x00009860
        /*0cc8*/ 	.word	0x00000000
        /*0ccc*/ 	.word	0x00000000
        /*0cd0*/ 	.short	0x010a
        /*0cd2*/ 	.byte	0xff
	.zero		1


	//   ....[189]....
        /*0cd4*/ 	.word	0x000098c0
        /*0cd8*/ 	.word	0x00000000
        /*0cdc*/ 	.word	0x00000000
        /*0ce0*/ 	.short	0x010a
        /*0ce2*/ 	.byte	0xff
	.zero		1


	//   ....[190]....
        /*0ce4*/ 	.word	0x00009920
        /*0ce8*/ 	.word	0x00000000
        /*0cec*/ 	.word	0x00000000
        /*0cf0*/ 	.short	0x010a
        /*0cf2*/ 	.byte	0xff
	.zero		1


	//   ....[191]....
        /*0cf4*/ 	.word	0x00009970
        /*0cf8*/ 	.word	0x00000002
        /*0cfc*/ 	.word	0x00000230
        /*0d00*/ 	.short	0x010a
        /*0d02*/ 	.byte	0xff
	.zero		1


	//   ....[192]....
        /*0d04*/ 	.word	0x000099d0
        /*0d08*/ 	.word	0x00000002
        /*0d0c*/ 	.word	0x000001e0
        /*0d10*/ 	.short	0x010a
        /*0d12*/ 	.byte	0xff
	.zero		1


	//   ....[193]....
        /*0d14*/ 	.word	0x00009a20
        /*0d18*/ 	.word	0x00000002
        /*0d1c*/ 	.word	0x000001d0
        /*0d20*/ 	.short	0x010a
        /*0d22*/ 	.byte	0xff
	.zero		1


	//   ....[194]....
        /*0d24*/ 	.word	0x00009a80
        /*0d28*/ 	.word	0x00000000
        /*0d2c*/ 	.word	0x000001e0
        /*0d30*/ 	.short	0x010a
        /*0d32*/ 	.byte	0xff
	.zero		1


	//   ....[195]....
        /*0d34*/ 	.word	0x00009ae0
        /*0d38*/ 	.word	0x00000000
        /*0d3c*/ 	.word	0x00000008
        /*0d40*/ 	.short	0x010a
        /*0d42*/ 	.byte	0xff
	.zero		1


	//   ....[196]....
        /*0d44*/ 	.word	0x00009bc0
        /*0d48*/ 	.word	0x00000000
        /*0d4c*/ 	.word	0x00000008
        /*0d50*/ 	.short	0x010a
        /*0d52*/ 	.byte	0xff
	.zero		1


	//   ....[197]....
        /*0d54*/ 	.word	0x00009c10
        /*0d58*/ 	.word	0x00000000
        /*0d5c*/ 	.word	0x000001d0
        /*0d60*/ 	.short	0x010a
        /*0d62*/ 	.byte	0xff
	.zero		1


	//   ....[198]....
        /*0d64*/ 	.word	0x00009c70
        /*0d68*/ 	.word	0x00000000
        /*0d6c*/ 	.word	0x00000210
        /*0d70*/ 	.short	0x010a
        /*0d72*/ 	.byte	0xff
	.zero		1


	//   ....[199]....
        /*0d74*/ 	.word	0x00009cd0
        /*0d78*/ 	.word	0x00000000
        /*0d7c*/ 	.word	0x00000000
        /*0d80*/ 	.short	0x010a
        /*0d82*/ 	.byte	0xff
	.zero		1


	//   ....[200]....
        /*0d84*/ 	.word	0x00009d30
        /*0d88*/ 	.word	0x00000000
        /*0d8c*/ 	.word	0x00000000
        /*0d90*/ 	.short	0x010a
        /*0d92*/ 	.byte	0xff
	.zero		1


	//   ....[201]....
        /*0d94*/ 	.word	0x00009d90
        /*0d98*/ 	.word	0x00000000
        /*0d9c*/ 	.word	0x00000000
        /*0da0*/ 	.short	0x010a
        /*0da2*/ 	.byte	0xff
	.zero		1


	//   ....[202]....
        /*0da4*/ 	.word	0x00009df0
        /*0da8*/ 	.word	0x00000000
        /*0dac*/ 	.word	0x00000000
        /*0db0*/ 	.short	0x010a
        /*0db2*/ 	.byte	0xff
	.zero		1


	//   ....[203]....
        /*0db4*/ 	.word	0x00009e50
        /*0db8*/ 	.word	0x00000000
        /*0dbc*/ 	.word	0x00000250
        /*0dc0*/ 	.short	0x010a
        /*0dc2*/ 	.byte	0xff
	.zero		1


	//   ....[204]....
        /*0dc4*/ 	.word	0x00009ea0
        /*0dc8*/ 	.word	0x00000008
        /*0dcc*/ 	.word	0x000001d0
        /*0dd0*/ 	.short	0x010a
        /*0dd2*/ 	.byte	0xff
	.zero		1


	//   ....[205]....
        /*0dd4*/ 	.word	0x00009f00
        /*0dd8*/ 	.word	0x00000000
        /*0ddc*/ 	.word	0x000001c8
        /*0de0*/ 	.short	0x010a
        /*0de2*/ 	.byte	0xff
	.zero		1


	//   ....[206]....
        /*0de4*/ 	.word	0x00009f60
        /*0de8*/ 	.word	0x00000005
        /*0dec*/ 	.word	0x000001b0
        /*0df0*/ 	.short	0x010a
        /*0df2*/ 	.byte	0xff
	.zero		1


	//   ....[207]....
        /*0df4*/ 	.word	0x00009fc0
        /*0df8*/ 	.word	0x00000005
        /*0dfc*/ 	.word	0x000001b8
        /*0e00*/ 	.short	0x010a
        /*0e02*/ 	.byte	0xff
	.zero		1


	//   ....[208]....
        /*0e04*/ 	.word	0x0000a020
        /*0e08*/ 	.word	0x00000000
        /*0e0c*/ 	.word	0x000001b0
        /*0e10*/ 	.short	0x010a
        /*0e12*/ 	.byte	0xff
	.zero		1


	//   ....[209]....
        /*0e14*/ 	.word	0x0000a070
        /*0e18*/ 	.word	0x00000003
        /*0e1c*/ 	.word	0x000001d0
        /*0e20*/ 	.short	0x010a
        /*0e22*/ 	.byte	0xff
	.zero		1


	//   ....[210]....
        /*0e24*/ 	.word	0x0000a0c0
        /*0e28*/ 	.word	0x00000003
        /*0e2c*/ 	.word	0x000001a0
        /*0e30*/ 	.short	0x010a
        /*0e32*/ 	.byte	0xff
	.zero		1


	//   ....[211]....
        /*0e34*/ 	.word	0x0000a110
        /*0e38*/ 	.word	0x0000005a
        /*0e3c*/ 	.word	0x000001f0
        /*0e40*/ 	.short	0x010a
        /*0e42*/ 	.byte	0xff
	.zero		1


	//   ....[212]....
        /*0e44*/ 	.word	0x0000a160
        /*0e48*/ 	.word	0x0000006d
        /*0e4c*/ 	.word	0x000001a0
        /*0e50*/ 	.short	0x010a
        /*0e52*/ 	.byte	0xff
	.zero		1


	//----- nvinfo : EIATTR_NUM_MBARRIERS
	.align		4
.L_47:
        /*0e54*/ 	.byte	0x03, 0x38
        /*0e56*/ 	.short	0x004b


	//----- nvinfo : EIATTR_EXIT_INSTR_OFFSETS
	.align		4
        /*0e58*/ 	.byte	0x04, 0x1c
        /*0e5a*/ 	.short	(.L_49 - .L_48)


	//   ....[0]....
.L_48:
        /*0e5c*/ 	.word	0x00003a70


	//   ....[1]....
        /*0e60*/ 	.word	0x00003f60


	//   ....[2]....
        /*0e64*/ 	.word	0x00003fc0


	//   ....[3]....
        /*0e68*/ 	.word	0x00005260


	//   ....[4]....
        /*0e6c*/ 	.word	0x000061e0


	//   ....[5]....
        /*0e70*/ 	.word	0x00006220


	//   ....[6]....
        /*0e74*/ 	.word	0x00008ea0


	//----- nvinfo : EIATTR_MAX_THREADS
	.align		4
.L_49:
        /*0e78*/ 	.byte	0x04, 0x05
        /*0e7a*/ 	.short	(.L_51 - .L_50)
.L_50:
        /*0e7c*/ 	.word	0x00000100
        /*0e80*/ 	.word	0x00000001
        /*0e84*/ 	.word	0x00000001


	//----- nvinfo : EIATTR_CRS_STACK_SIZE
	.align		4
.L_51:
        /*0e88*/ 	.byte	0x04, 0x1e
        /*0e8a*/ 	.short	(.L_53 - .L_52)
.L_52:
        /*0e8c*/ 	.word	0x00000000


	//----- nvinfo : EIATTR_CBANK_PARAM_SIZE
	.align		4
.L_53:
        /*0e90*/ 	.byte	0x03, 0x19
        /*0e92*/ 	.short	0x0800


	//----- nvinfo : EIATTR_PARAM_CBANK
	.align		4
        /*0e94*/ 	.byte	0x04, 0x0a
        /*0e96*/ 	.short	(.L_55 - .L_54)
	.align		4
.L_54:
        /*0e98*/ 	.word	index@(.nv.constant0._ZN7cutlass13device_kernelINS_4gemm6kernel13GemmUniversalIN4cute5tupleIJiiiiEEENS1_10collective13CollectiveMmaINS1_35MainloopSm100TmaUmmaWarpSpecializedILi26ELi2ELi4ENS5_IJNS4_1CILi8EEENSA_ILi1EEESC_EEEEENS5_IJNSA_ILi128EEESF_NSA_ILi64EEEEEENS_12float_e4m3_tENS5_IJlSC_lEEESI_SJ_NS4_8TiledMMAINS4_8MMA_AtomIJNS4_10MMA_TraitsINS4_25SM100_MMA_F8F6F4_2x1SM_SSEJSI_SI_fSF_SF_NS4_17integral_constantINS4_4UMMA5MajorELSQ_0EEESR_NSO_INSP_7ScaleInELSS_0EEEST_EEEEEENS4_6LayoutINS5_IJSC_SC_SC_EEENS5_IJNSA_ILi0EEESY_SY_EEEEENS5_IJNS4_10UnderscoreES11_S11_EEEEENS4_18SM100_TMA_2SM_LOADENS4_14ComposedLayoutINS4_7SwizzleILi2ELi4ELi3EEENS4_18smem_ptr_flag_bitsILi8EEENSW_INS5_IJSB_SG_EEENS5_IJSG_SC_EEEEEEEvNS4_8identityENS4_28SM100_TMA_2SM_LOAD_MULTICASTES1D_vS1E_EENS_8epilogue10collective18CollectiveEpilogueINS1H_23Sm100TmaWarpSpecializedILi2ELi2ELi32ELb0ELb0EEEJNS5_IJSG_SF_SG_EEENS5_IJNSW_ISG_SC_EENSW_INS5_IJNSA_ILi32EEENSA_ILi2EEEEEENS5_IJSC_SG_EEEEEEEESI_SJ_SI_SJ_NS1H_6fusion15FusionCallbacksIS1L_NS1U_17LinearCombinationISI_fSI_fLNS_15FloatRoundStyleE2EEES1M_S1T_JEEENS4_5SM1004TMEM4LOAD26SM100_TMEM_LOAD_32dp32b32xENS4_13SM90_TMA_LOADENS15_INS16_ILi1ELi4ELi3EEES19_NSW_INS5_IJSB_S1O_EEENS5_IJS1O_SC_EEEEEEENS4_39AutoVectorizingCopyWithAssumedAlignmentILi128EEENS4_14SM90_TMA_STOREES29_S2B_S2B_EEEvvEEEEvNT_6ParamsE)
        /*0e9c*/ 	.short	0x0380
        /*0e9e*/ 	.short	0x0800


	//----- nvinfo : EIATTR_SW_WAR
	.align		4
.L_55:
        /*0ea0*/ 	.byte	0x04, 0x36
        /*0ea2*/ 	.short	(.L_57 - .L_56)
.L_56:
        /*0ea4*/ 	.word	0x00000008
.L_57:


//--------------------- .nv.callgraph             --------------------------
	.section	.nv.callgraph,"",@"SHT_CUDA_CALLGRAPH"
	.align	4
	.sectionentsize	8
	.align		4
        /*0000*/ 	.word	0x00000000
	.align		4
        /*0004*/ 	.word	0xffffffff
	.align		4
        /*0008*/ 	.word	index@(_ZN7cutlass13device_kernelINS_4gemm6kernel13GemmUniversalIN4cute5tupleIJiiiiEEENS1_10collective13CollectiveMmaINS1_35MainloopSm100TmaUmmaWarpSpecializedILi26ELi2ELi4ENS5_IJNS4_1CILi8EEENSA_ILi1EEESC_EEEEENS5_IJNSA_ILi128EEESF_NSA_ILi64EEEEEENS_12float_e4m3_tENS5_IJlSC_lEEESI_SJ_NS4_8TiledMMAINS4_8MMA_AtomIJNS4_10MMA_TraitsINS4_25SM100_MMA_F8F6F4_2x1SM_SSEJSI_SI_fSF_SF_NS4_17integral_constantINS4_4UMMA5MajorELSQ_0EEESR_NSO_INSP_7ScaleInELSS_0EEEST_EEEEEENS4_6LayoutINS5_IJSC_SC_SC_EEENS5_IJNSA_ILi0EEESY_SY_EEEEENS5_IJNS4_10UnderscoreES11_S11_EEEEENS4_18SM100_TMA_2SM_LOADENS4_14ComposedLayoutINS4_7SwizzleILi2ELi4ELi3EEENS4_18smem_ptr_flag_bitsILi8EEENSW_INS5_IJSB_SG_EEENS5_IJSG_SC_EEEEEEEvNS4_8identityENS4_28SM100_TMA_2SM_LOAD_MULTICASTES1D_vS1E_EENS_8epilogue10collective18CollectiveEpilogueINS1H_23Sm100TmaWarpSpecializedILi2ELi2ELi32ELb0ELb0EEEJNS5_IJSG_SF_SG_EEENS5_IJNSW_ISG_SC_EENSW_INS5_IJNSA_ILi32EEENSA_ILi2EEEEEENS5_IJSC_SG_EEEEEEEESI_SJ_SI_SJ_NS1H_6fusion15FusionCallbacksIS1L_NS1U_17LinearCombinationISI_fSI_fLNS_15FloatRoundStyleE2EEES1M_S1T_JEEENS4_5SM1004TMEM4LOAD26SM100_TMEM_LOAD_32dp32b32xENS4_13SM90_TMA_LOADENS15_INS16_ILi1ELi4ELi3EEES19_NSW_INS5_IJSB_S1O_EEENS5_IJS1O_SC_EEEEEEENS4_39AutoVectorizingCopyWithAssumedAlignmentILi128EEENS4_14SM90_TMA_STOREES29_S2B_S2B_EEEvvEEEEvNT_6ParamsE)
	.align		4
        /*000c*/ 	.word	index@(__assertfail)
	.align		4
        /*0010*/ 	.word	0x00000000
	.align		4
        /*0014*/ 	.word	0xfffffffe
	.align		4
        /*0018*/ 	.word	0x00000000
	.align		4
        /*001c*/ 	.word	0xfffffffd
	.align		4
        /*0020*/ 	.word	0x00000000
	.align		4
        /*0024*/ 	.word	0xfffffffc


//--------------------- .nv.constant4             --------------------------
	.section	.nv.constant4,"a",@progbits
	.align	8
	.align		8
.nv.constant4:
        /*0000*/ 	.dword	__assertfail
	.align		8
        /*0008*/ 	.dword	__unnamed_1
	.align		8
        /*0010*/ 	.dword	__unnamed_2
	.align		8
        /*0018*/ 	.dword	_ZN40_INTERNAL_186cf48d_4_k_cu_e31612d7_265574cuda3std3__45__cpo5beginE
	.align		8
        /*0020*/ 	.dword	_ZN40_INTERNAL_186cf48d_4_k_cu_e31612d7_265574cuda3std3__45__cpo3endE
	.align		8
        /*0028*/ 	.dword	_ZN40_INTERNAL_186cf48d_4_k_cu_e31612d7_265574cuda3std3__45__cpo6cbeginE
	.align		8
        /*0030*/ 	.dword	_ZN40_INTERNAL_186cf48d_4_k_cu_e31612d7_265574cuda3std3__45__cpo4cendE
	.align		8
        /*0038*/ 	.dword	_ZN40_INTERNAL_186cf48d_4_k_cu_e31612d7_265574cuda3std3__442_GLOBAL__N__186cf48d_4_k_cu_e31612d7_265576ignoreE
	.align		8
        /*0040*/ 	.dword	_ZN40_INTERNAL_186cf48d_4_k_cu_e31612d7_265574cuda3std3__419piecewise_constructE
	.align		8
        /*0048*/ 	.dword	_ZN40_INTERNAL_186cf48d_4_k_cu_e31612d7_265574cuda3std3__48in_placeE
	.align		8
        /*0050*/ 	.dword	_ZN40_INTERNAL_186cf48d_4_k_cu_e31612d7_265574cuda3std6ranges3__45__cpo4swapE
	.align		8
        /*0058*/ 	.dword	_ZN40_INTERNAL_186cf48d_4_k_cu_e31612d7_265574cuda3std6ranges3__45__cpo9iter_moveE
	.align		8
        /*0060*/ 	.dword	_ZN40_INTERNAL_186cf48d_4_k_cu_e31612d7_265574cute7productE
	.align		8
        /*0068*/ 	.dword	_ZN40_INTERNAL_186cf48d_4_k_cu_e31612d7_265574cute1_E
	.align		8
        /*0070*/ 	.dword	$str$25
	.align		8
        /*0078*/ 	.dword	$str$26
	.align		8
        /*0080*/ 	.dword	$str$27
	.align		8
        /*0088*/ 	.dword	$str$28


//--------------------- .text._ZN7cutlass13device_kernelINS_4gemm6kernel13GemmUniversalIN4cute5tupleIJiiiiEEENS1_10collective13CollectiveMmaINS1_35MainloopSm100TmaUmmaWarpSpecializedILi26ELi2ELi4ENS5_IJNS4_1CILi8EEENSA_ILi1EEESC_EEEEENS5_IJNSA_ILi128EEESF_NSA_ILi64EEEEEENS_12float_e4m3_tENS5_IJlSC_lEEESI_SJ_NS4_8TiledMMAINS4_8MMA_AtomIJNS4_10MMA_TraitsINS4_25SM100_MMA_F8F6F4_2x1SM_SSEJSI_SI_fSF_SF_NS4_17integral_constantINS4_4UMMA5MajorELSQ_0EEESR_NSO_INSP_7ScaleInELSS_0EEEST_EEEEEENS4_6LayoutINS5_IJSC_SC_SC_EEENS5_IJNSA_ILi0EEESY_SY_EEEEENS5_IJNS4_10UnderscoreES11_S11_EEEEENS4_18SM100_TMA_2SM_LOADENS4_14ComposedLayoutINS4_7SwizzleILi2ELi4ELi3EEENS4_18smem_ptr_flag_bitsILi8EEENSW_INS5_IJSB_SG_EEENS5_IJSG_SC_EEEEEEEvNS4_8identityENS4_28SM100_TMA_2SM_LOAD_MULTICASTES1D_vS1E_EENS_8epilogue10collective18CollectiveEpilogueINS1H_23Sm100TmaWarpSpecializedILi2ELi2ELi32ELb0ELb0EEEJNS5_IJSG_SF_SG_EEENS5_IJNSW_ISG_SC_EENSW_INS5_IJNSA_ILi32EEENSA_ILi2EEEEEENS5_IJSC_SG_EEEEEEEESI_SJ_SI_SJ_NS1H_6fusion15FusionCallbacksIS1L_NS1U_17LinearCombinationISI_fSI_fLNS_15FloatRoundStyleE2EEES1M_S1T_JEEENS4_5SM1004TMEM4LOAD26SM100_TMEM_LOAD_32dp32b32xENS4_13SM90_TMA_LOADENS15_INS16_ILi1ELi4ELi3EEES19_NSW_INS5_IJSB_S1O_EEENS5_IJS1O_SC_EEEEEEENS4_39AutoVectorizingCopyWithAssumedAlignmentILi128EEENS4_14SM90_TMA_STOREES29_S2B_S2B_EEEvvEEEEvNT_6ParamsE --------------------------
	.section	.text._ZN7cutlass13device_kernelINS_4gemm6kernel13GemmUniversalIN4cute5tupleIJiiiiEEENS1_10collective13CollectiveMmaINS1_35MainloopSm100TmaUmmaWarpSpecializedILi26ELi2ELi4ENS5_IJNS4_1CILi8EEENSA_ILi1EEESC_EEEEENS5_IJNSA_ILi128EEESF_NSA_ILi64EEEEEENS_12float_e4m3_tENS5_IJlSC_lEEESI_SJ_NS4_8TiledMMAINS4_8MMA_AtomIJNS4_10MMA_TraitsINS4_25SM100_MMA_F8F6F4_2x1SM_SSEJSI_SI_fSF_SF_NS4_17integral_constantINS4_4UMMA5MajorELSQ_0EEESR_NSO_INSP_7ScaleInELSS_0EEEST_EEEEEENS4_6LayoutINS5_IJSC_SC_SC_EEENS5_IJNSA_ILi0EEESY_SY_EEEEENS5_IJNS4_10UnderscoreES11_S11_EEEEENS4_18SM100_TMA_2SM_LOADENS4_14ComposedLayoutINS4_7SwizzleILi2ELi4ELi3EEENS4_18smem_ptr_flag_bitsILi8EEENSW_INS5_IJSB_SG_EEENS5_IJSG_SC_EEEEEEEvNS4_8identityENS4_28SM100_TMA_2SM_LOAD_MULTICASTES1D_vS1E_EENS_8epilogue10collective18CollectiveEpilogueINS1H_23Sm100TmaWarpSpecializedILi2ELi2ELi32ELb0ELb0EEEJNS5_IJSG_SF_SG_EEENS5_IJNSW_ISG_SC_EENSW_INS5_IJNSA_ILi32EEENSA_ILi2EEEEEENS5_IJSC_SG_EEEEEEEESI_SJ_SI_SJ_NS1H_6fusion15FusionCallbacksIS1L_NS1U_17LinearCombinationISI_fSI_fLNS_15FloatRoundStyleE2EEES1M_S1T_JEEENS4_5SM1004TMEM4LOAD26SM100_TMEM_LOAD_32dp32b32xENS4_13SM90_TMA_LOADENS15_INS16_ILi1ELi4ELi3EEES19_NSW_INS5_IJSB_S1O_EEENS5_IJS1O_SC_EEEEEEENS4_39AutoVectorizingCopyWithAssumedAlignmentILi128EEENS4_14SM90_TMA_STOREES29_S2B_S2B_EEEvvEEEEvNT_6ParamsE,"ax",@progbits
	.align	128
.text._ZN7cutlass13device_kernelINS_4gemm6kernel13GemmUniversalIN4cute5tupleIJiiiiEEENS1_10collective13CollectiveMmaINS1_35MainloopSm100TmaUmmaWarpSpecializedILi26ELi2ELi4ENS5_IJNS4_1CILi8EEENSA_ILi1EEESC_EEEEENS5_IJNSA_ILi128EEESF_NSA_ILi64EEEEEENS_12float_e4m3_tENS5_IJlSC_lEEESI_SJ_NS4_8TiledMMAINS4_8MMA_AtomIJNS4_10MMA_TraitsINS4_25SM100_MMA_F8F6F4_2x1SM_SSEJSI_SI_fSF_SF_NS4_17integral_constantINS4_4UMMA5MajorELSQ_0EEESR_NSO_INSP_7ScaleInELSS_0EEEST_EEEEEENS4_6LayoutINS5_IJSC_SC_SC_EEENS5_IJNSA_ILi0EEESY_SY_EEEEENS5_IJNS4_10UnderscoreES11_S11_EEEEENS4_18SM100_TMA_2SM_LOADENS4_14ComposedLayoutINS4_7SwizzleILi2ELi4ELi3EEENS4_18smem_ptr_flag_bitsILi8EEENSW_INS5_IJSB_SG_EEENS5_IJSG_SC_EEEEEEEvNS4_8identityENS4_28SM100_TMA_2SM_LOAD_MULTICASTES1D_vS1E_EENS_8epilogue10collective18CollectiveEpilogueINS1H_23Sm100TmaWarpSpecializedILi2ELi2ELi32ELb0ELb0EEEJNS5_IJSG_SF_SG_EEENS5_IJNSW_ISG_SC_EENSW_INS5_IJNSA_ILi32EEENSA_ILi2EEEEEENS5_IJSC_SG_EEEEEEEESI_SJ_SI_SJ_NS1H_6fusion15FusionCallbacksIS1L_NS1U_17LinearCombinationISI_fSI_fLNS_15FloatRoundStyleE2EEES1M_S1T_JEEENS4_5SM1004TMEM4LOAD26SM100_TMEM_LOAD_32dp32b32xENS4_13SM90_TMA_LOADENS15_INS16_ILi1ELi4ELi3EEES19_NSW_INS5_IJSB_S1O_EEENS5_IJS1O_SC_EEEEEEENS4_39AutoVectorizingCopyWithAssumedAlignmentILi128EEENS4_14SM90_TMA_STOREES29_S2B_S2B_EEEvvEEEEvNT_6ParamsE:
        .type           _ZN7cutlass13device_kernelINS_4gemm6kernel13GemmUniversalIN4cute5tupleIJiiiiEEENS1_10collective13CollectiveMmaINS1_35MainloopSm100TmaUmmaWarpSpecializedILi26ELi2ELi4ENS5_IJNS4_1CILi8EEENSA_ILi1EEESC_EEEEENS5_IJNSA_ILi128EEESF_NSA_ILi64EEEEEENS_12float_e4m3_tENS5_IJlSC_lEEESI_SJ_NS4_8TiledMMAINS4_8MMA_AtomIJNS4_10MMA_TraitsINS4_25SM100_MMA_F8F6F4_2x1SM_SSEJSI_SI_fSF_SF_NS4_17integral_constantINS4_4UMMA5MajorELSQ_0EEESR_NSO_INSP_7ScaleInELSS_0EEEST_EEEEEENS4_6LayoutINS5_IJSC_SC_SC_EEENS5_IJNSA_ILi0EEESY_SY_EEEEENS5_IJNS4_10UnderscoreES11_S11_EEEEENS4_18SM100_TMA_2SM_LOADENS4_14ComposedLayoutINS4_7SwizzleILi2ELi4ELi3EEENS4_18smem_ptr_flag_bitsILi8EEENSW_INS5_IJSB_SG_EEENS5_IJSG_SC_EEEEEEEvNS4_8identityENS4_28SM100_TMA_2SM_LOAD_MULTICASTES1D_vS1E_EENS_8epilogue10collective18CollectiveEpilogueINS1H_23Sm100TmaWarpSpecializedILi2ELi2ELi32ELb0ELb0EEEJNS5_IJSG_SF_SG_EEENS5_IJNSW_ISG_SC_EENSW_INS5_IJNSA_ILi32EEENSA_ILi2EEEEEENS5_IJSC_SG_EEEEEEEESI_SJ_SI_SJ_NS1H_6fusion15FusionCallbacksIS1L_NS1U_17LinearCombinationISI_fSI_fLNS_15FloatRoundStyleE2EEES1M_S1T_JEEENS4_5SM1004TMEM4LOAD26SM100_TMEM_LOAD_32dp32b32xENS4_13SM90_TMA_LOADENS15_INS16_ILi1ELi4ELi3EEES19_NSW_INS5_IJSB_S1O_EEENS5_IJS1O_SC_EEEEEEENS4_39AutoVectorizingCopyWithAssumedAlignmentILi128EEENS4_14SM90_TMA_STOREES29_S2B_S2B_EEEvvEEEEvNT_6ParamsE,@function
        .size           _ZN7cutlass13device_kernelINS_4gemm6kernel13GemmUniversalIN4cute5tupleIJiiiiEEENS1_10collective13CollectiveMmaINS1_35MainloopSm100TmaUmmaWarpSpecializedILi26ELi2ELi4ENS5_IJNS4_1CILi8EEENSA_ILi1EEESC_EEEEENS5_IJNSA_ILi128EEESF_NSA_ILi64EEEEEENS_12float_e4m3_tENS5_IJlSC_lEEESI_SJ_NS4_8TiledMMAINS4_8MMA_AtomIJNS4_10MMA_TraitsINS4_25SM100_MMA_F8F6F4_2x1SM_SSEJSI_SI_fSF_SF_NS4_17integral_constantINS4_4UMMA5MajorELSQ_0EEESR_NSO_INSP_7ScaleInELSS_0EEEST_EEEEEENS4_6LayoutINS5_IJSC_SC_SC_EEENS5_IJNSA_ILi0EEESY_SY_EEEEENS5_IJNS4_10UnderscoreES11_S11_EEEEENS4_18SM100_TMA_2SM_LOADENS4_14ComposedLayoutINS4_7SwizzleILi2ELi4ELi3EEENS4_18smem_ptr_flag_bitsILi8EEENSW_INS5_IJSB_SG_EEENS5_IJSG_SC_EEEEEEEvNS4_8identityENS4_28SM100_TMA_2SM_LOAD_MULTICASTES1D_vS1E_EENS_8epilogue10collective18CollectiveEpilogueINS1H_23Sm100TmaWarpSpecializedILi2ELi2ELi32ELb0ELb0EEEJNS5_IJSG_SF_SG_EEENS5_IJNSW_ISG_SC_EENSW_INS5_IJNSA_ILi32EEENSA_ILi2EEEEEENS5_IJSC_SG_EEEEEEEESI_SJ_SI_SJ_NS1H_6fusion15FusionCallbacksIS1L_NS1U_17LinearCombinationISI_fSI_fLNS_15FloatRoundStyleE2EEES1M_S1T_JEEENS4_5SM1004TMEM4LOAD26SM100_TMEM_LOAD_32dp32b32xENS4_13SM90_TMA_LOADENS15_INS16_ILi1ELi4ELi3EEES19_NSW_INS5_IJSB_S1O_EEENS5_IJS1O_SC_EEEEEEENS4_39AutoVectorizingCopyWithAssumedAlignmentILi128EEENS4_14SM90_TMA_STOREES29_S2B_S2B_EEEvvEEEEvNT_6ParamsE,(.L_x_230 - _ZN7cutlass13device_kernelINS_4gemm6kernel13GemmUniversalIN4cute5tupleIJiiiiEEENS1_10collective13CollectiveMmaINS1_35MainloopSm100TmaUmmaWarpSpecializedILi26ELi2ELi4ENS5_IJNS4_1CILi8EEENSA_ILi1EEESC_EEEEENS5_IJNSA_ILi128EEESF_NSA_ILi64EEEEEENS_12float_e4m3_tENS5_IJlSC_lEEESI_SJ_NS4_8TiledMMAINS4_8MMA_AtomIJNS4_10MMA_TraitsINS4_25SM100_MMA_F8F6F4_2x1SM_SSEJSI_SI_fSF_SF_NS4_17integral_constantINS4_4UMMA5MajorELSQ_0EEESR_NSO_INSP_7ScaleInELSS_0EEEST_EEEEEENS4_6LayoutINS5_IJSC_SC_SC_EEENS5_IJNSA_ILi0EEESY_SY_EEEEENS5_IJNS4_10UnderscoreES11_S11_EEEEENS4_18SM100_TMA_2SM_LOADENS4_14ComposedLayoutINS4_7SwizzleILi2ELi4ELi3EEENS4_18smem_ptr_flag_bitsILi8EEENSW_INS5_IJSB_SG_EEENS5_IJSG_SC_EEEEEEEvNS4_8identityENS4_28SM100_TMA_2SM_LOAD_MULTICASTES1D_vS1E_EENS_8epilogue10collective18CollectiveEpilogueINS1H_23Sm100TmaWarpSpecializedILi2ELi2ELi32ELb0ELb0EEEJNS5_IJSG_SF_SG_EEENS5_IJNSW_ISG_SC_EENSW_INS5_IJNSA_ILi32EEENSA_ILi2EEEEEENS5_IJSC_SG_EEEEEEEESI_SJ_SI_SJ_NS1H_6fusion15FusionCallbacksIS1L_NS1U_17LinearCombinationISI_fSI_fLNS_15FloatRoundStyleE2EEES1M_S1T_JEEENS4_5SM1004TMEM4LOAD26SM100_TMEM_LOAD_32dp32b32xENS4_13SM90_TMA_LOADENS15_INS16_ILi1ELi4ELi3EEES19_NSW_INS5_IJSB_S1O_EEENS5_IJS1O_SC_EEEEEEENS4_39AutoVectorizingCopyWithAssumedAlignmentILi128EEENS4_14SM90_TMA_STOREES29_S2B_S2B_EEEvvEEEEvNT_6ParamsE)
        .other          _ZN7cutlass13device_kernelINS_4gemm6kernel13GemmUniversalIN4cute5tupleIJiiiiEEENS1_10collective13CollectiveMmaINS1_35MainloopSm100TmaUmmaWarpSpecializedILi26ELi2ELi4ENS5_IJNS4_1CILi8EEENSA_ILi1EEESC_EEEEENS5_IJNSA_ILi128EEESF_NSA_ILi64EEEEEENS_12float_e4m3_tENS5_IJlSC_lEEESI_SJ_NS4_8TiledMMAINS4_8MMA_AtomIJNS4_10MMA_TraitsINS4_25SM100_MMA_F8F6F4_2x1SM_SSEJSI_SI_fSF_SF_NS4_17integral_constantINS4_4UMMA5MajorELSQ_0EEESR_NSO_INSP_7ScaleInELSS_0EEEST_EEEEEENS4_6LayoutINS5_IJSC_SC_SC_EEENS5_IJNSA_ILi0EEESY_SY_EEEEENS5_IJNS4_10UnderscoreES11_S11_EEEEENS4_18SM100_TMA_2SM_LOADENS4_14ComposedLayoutINS4_7SwizzleILi2ELi4ELi3EEENS4_18smem_ptr_flag_bitsILi8EEENSW_INS5_IJSB_SG_EEENS5_IJSG_SC_EEEEEEEvNS4_8identityENS4_28SM100_TMA_2SM_LOAD_MULTICASTES1D_vS1E_EENS_8epilogue10collective18CollectiveEpilogueINS1H_23Sm100TmaWarpSpecializedILi2ELi2ELi32ELb0ELb0EEEJNS5_IJSG_SF_SG_EEENS5_IJNSW_ISG_SC_EENSW_INS5_IJNSA_ILi32EEENSA_ILi2EEEEEENS5_IJSC_SG_EEEEEEEESI_SJ_SI_SJ_NS1H_6fusion15FusionCallbacksIS1L_NS1U_17LinearCombinationISI_fSI_fLNS_15FloatRoundStyleE2EEES1M_S1T_JEEENS4_5SM1004TMEM4LOAD26SM100_TMEM_LOAD_32dp32b32xENS4_13SM90_TMA_LOADENS15_INS16_ILi1ELi4ELi3EEES19_NSW_INS5_IJSB_S1O_EEENS5_IJS1O_SC_EEEEEEENS4_39AutoVectorizingCopyWithAssumedAlignmentILi128EEENS4_14SM90_TMA_STOREES29_S2B_S2B_EEEvvEEEEvNT_6ParamsE,@"STO_CUDA_ENTRY STV_DEFAULT"
_ZN7cutlass13device_kernelINS_4gemm6kernel13GemmUniversalIN4cute5tupleIJiiiiEEENS1_10collective13CollectiveMmaINS1_35MainloopSm100TmaUmmaWarpSpecializedILi26ELi2ELi4ENS5_IJNS4_1CILi8EEENSA_ILi1EEESC_EEEEENS5_IJNSA_ILi128EEESF_NSA_ILi64EEEEEENS_12float_e4m3_tENS5_IJlSC_lEEESI_SJ_NS4_8TiledMMAINS4_8MMA_AtomIJNS4_10MMA_TraitsINS4_25SM100_MMA_F8F6F4_2x1SM_SSEJSI_SI_fSF_SF_NS4_17integral_constantINS4_4UMMA5MajorELSQ_0EEESR_NSO_INSP_7ScaleInELSS_0EEEST_EEEEEENS4_6LayoutINS5_IJSC_SC_SC_EEENS5_IJNSA_ILi0EEESY_SY_EEEEENS5_IJNS4_10UnderscoreES11_S11_EEEEENS4_18SM100_TMA_2SM_LOADENS4_14ComposedLayoutINS4_7SwizzleILi2ELi4ELi3EEENS4_18smem_ptr_flag_bitsILi8EEENSW_INS5_IJSB_SG_EEENS5_IJSG_SC_EEEEEEEvNS4_8identityENS4_28SM100_TMA_2SM_LOAD_MULTICASTES1D_vS1E_EENS_8epilogue10collective18CollectiveEpilogueINS1H_23Sm100TmaWarpSpecializedILi2ELi2ELi32ELb0ELb0EEEJNS5_IJSG_SF_SG_EEENS5_IJNSW_ISG_SC_EENSW_INS5_IJNSA_ILi32EEENSA_ILi2EEEEEENS5_IJSC_SG_EEEEEEEESI_SJ_SI_SJ_NS1H_6fusion15FusionCallbacksIS1L_NS1U_17LinearCombinationISI_fSI_fLNS_15FloatRoundStyleE2EEES1M_S1T_JEEENS4_5SM1004TMEM4LOAD26SM100_TMEM_LOAD_32dp32b32xENS4_13SM90_TMA_LOADENS15_INS16_ILi1ELi4ELi3EEES19_NSW_INS5_IJSB_S1O_EEENS5_IJS1O_SC_EEEEEEENS4_39AutoVectorizingCopyWithAssumedAlignmentILi128EEENS4_14SM90_TMA_STOREES29_S2B_S2B_EEEvvEEEEvNT_6ParamsE:
[----:B------:R-:W1:Y:S01]  /*0000*/  LDC R1, c[0x0][0x37c] ;  /* 0x0000df00ff017b82 */ /* 0x000e620000000800 */
[----:B------:R-:W2:Y:S01]  /*0010*/  S2R R97, SR_TID.X ;  /* 0x0000000000617919 */ /* 0x000ea20000002100 */
[----:B------:R-:W3:Y:S06]  /*0020*/  LDCU.64 UR8, c[0x0][0x890] ;  /* 0x00011200ff0877ac */ /* 0x000eec0008000a00 */
[----:B------:R-:W4:Y:S01]  /*0030*/  S2UR UR46, SR_CgaCtaId ;  /* 0x00000000002e79c3 */ /* 0x000f220000008800 */
[----:B------:R-:W-:Y:S02]  /*0040*/  PRMT R86, RZ, 0x7610, R86 ;  /* 0x00007610ff567816 */ /* 0x000fe40000000056 */
[----:B------:R-:W-:Y:S01]  /*0050*/  ELECT P1, URZ, PT ;  /* 0x0000000000ff782f */ /* 0x000fe20003820000 */
[----:B---3--:R-:W-:-:S04]  /*0060*/  UISETP.NE.U32.AND UP0, UPT, UR8, URZ, UPT ;  /* 0x000000ff0800728c */ /* 0x008fc8000bf05070 */
[----:B------:R-:W-:Y:S02]  /*0070*/  UISETP.NE.AND.EX UP0, UPT, UR9, URZ, UPT, UP0 ;  /* 0x000000ff0900728c */ /* 0x000fe4000bf05300 */
[----:B----4-:R-:W-:Y:S02]  /*0080*/  ULOP3.LUT UR33, UR46, 0x1, URZ, 0xc0, !UPT ;  /* 0x000000012e217892 */ /* 0x010fe4000f8ec0ff */
[----:B------:R-:W-:Y:S01]  /*0090*/  ULOP3.LUT UR34, UR46, 0x1, URZ, 0x3c, !UPT ;  /* 0x000000012e227892 */ /* 0x000fe2000f8e3cff */
[----:B--2---:R-:W-:-:S05]  /*00a0*/  SHF.R.U32.HI R87, RZ, 0x5, R97 ;  /* 0x00000005ff577819 */ /* 0x004fca0000011661 */
[----:B------:R-:W2:Y:S02]  /*00b0*/  SHFL.IDX PT, R0, R87, RZ, 0x1f ;  /* 0x00001fff57007589 */ /* 0x000ea400000e0000 */
[----:B--2---:R-:W-:Y:S01]  /*00c0*/  R2UR UR18, R0 ;  /* 0x00000000001272ca */ /* 0x004fe200000e0000 */
[----:B-1----:R-:W-:-:S14]  /*00d0*/  BRA.U UP0, `(.L_x_0) ;  /* 0x0000000100307547 */ /* 0x002fdc000b800000 */
[----:B------:R-:W1:Y:S02]  /*00e0*/  LDCU.64 UR4, c[0x0][0x888] ;  /* 0x00011100ff0477ac */ /* 0x000e640008000a00 */
[----:B-1----:R-:W-:-:S04]  /*00f0*/  UISETP.NE.U32.AND UP0, UPT, UR4, URZ, UPT ;  /* 0x000000ff0400728c */ /* 0x002fc8000bf05070 */
[----:B------:R-:W-:-:S09]  /*0100*/  UISETP.NE.AND.EX UP0, UPT, UR5, URZ, UPT, UP0 ;  /* 0x000000ff0500728c */ /* 0x000fd2000bf05300 */
[----:B------:R-:W-:Y:S05]  /*0110*/  BRA.U !UP0, `(.L_x_1) ;  /* 0x0000000108147547 */ /* 0x000fea000b800000 */
[----:B------:R-:W1:Y:S01]  /*0120*/  LDC.64 R2, c[0x0][0x888] ;  /* 0x00022200ff027b82 */ /* 0x000e620000000a00 */
[----:B------:R-:W1:Y:S02]  /*0130*/  LDCU.64 UR4, c[0x0][0x358] ;  /* 0x00006b00ff0477ac */ /* 0x000e640008000a00 */
[----:B-1----:R1:W5:Y:S01]  /*0140*/  LDG.E R41, desc[UR4][R2.64] ;  /* 0x0000000402297981 */ /* 0x002362000c1e1900 */
[----:B------:R-:W-:Y:S01]  /*0150*/  HFMA2 R86, -RZ, RZ, 0, 5.9604644775390625e-08 ;  /* 0x00000001ff567431 */ /* 0x000fe200000001ff */
[----:B------:R-:W-:Y:S05]  /*0160*/  BRA `(.L_x_0) ;  /* 0x00000000000c7947 */ /* 0x000fea0003800000 */
.L_x_1:
[----:B------:R-:W1:Y:S01]  /*0170*/  LDCU UR4, c[0x0][0x880] ;  /* 0x00011000ff0477ac */ /* 0x000e620008000800 */
[----:B------:R-:W-:Y:S01]  /*0180*/  HFMA2 R86, -RZ, RZ, 0, 5.9604644775390625e-08 ;  /* 0x00000001ff567431 */ /* 0x000fe200000001ff */
[----:B-1----:R-:W-:-:S07]  /*0190*/  MOV R41, UR4 ;  /* 0x0000000400297c02 */ /* 0x002fce0008000f00 */
.L_x_0:
[----:B------:R-:W2:Y:S02]  /*01a0*/  LDCU.64 UR4, c[0x0][0x8b0] ;  /* 0x00011600ff0477ac */ /* 0x000ea40008000a00 */
[----:B--2---:R-:W-:-:S04]  /*01b0*/  UISETP.NE.U32.AND UP0, UPT, UR4, URZ, UPT ;  /* 0x000000ff0400728c */ /* 0x004fc8000bf05070 */
[----:B------:R-:W-:-:S09]  /*01c0*/  UISETP.NE.AND.EX UP0, UPT, UR5, URZ, UPT, UP0 ;  /* 0x000000ff0500728c */ /* 0x000fd2000bf05300 */
[----:B------:R-:W-:Y:S05]  /*01d0*/  BRA.U UP0, `(.L_x_2) ;  /* 0x0000000100287547 */ /* 0x000fea000b800000 */
[----:B------:R-:W2:Y:S02]  /*01e0*/  LDCU.64 UR4, c[0x0][0x8a8] ;  /* 0x00011500ff0477ac */ /* 0x000ea40008000a00 */
[----:B--2---:R-:W-:-:S04]  /*01f0*/  UISETP.NE.U32.AND UP0, UPT, UR4, URZ, UPT ;  /* 0x000000ff0400728c */ /* 0x004fc8000bf05070 */
[----:B------:R-:W-:-:S09]  /*0200*/  UISETP.NE.AND.EX UP0, UPT, UR5, URZ, UPT, UP0 ;  /* 0x000000ff0500728c */ /* 0x000fd2000bf05300 */
[----:B------:R-:W-:Y:S05]  /*0210*/  BRA.U !UP0, `(.L_x_3) ;  /* 0x0000000108107547 */ /* 0x000fea000b800000 */
[----:B------:R-:W2:Y:S01]  /*0220*/  LDC.64 R38, c[0x0][0x8a8] ;  /* 0x00022a00ff267b82 */ /* 0x000ea20000000a00 */
[----:B------:R-:W2:Y:S02]  /*0230*/  LDCU.64 UR4, c[0x0][0x358] ;  /* 0x00006b00ff0477ac */ /* 0x000ea40008000a00 */
[----:B--2---:R2:W5:Y:S01]  /*0240*/  LDG.E R38, desc[UR4][R38.64] ;  /* 0x0000000426267981 */ /* 0x004562000c1e1900 */
[----:B------:R-:W-:Y:S05]  /*0250*/  BRA `(.L_x_2) ;  /* 0x0000000000087947 */ /* 0x000fea0003800000 */
.L_x_3:
[----:B------:R-:W2:Y:S02]  /*0260*/  LDCU UR4, c[0x0][0x8a0] ;  /* 0x00011400ff0477ac */ /* 0x000ea40008000800 */
[----:B--2---:R-:W-:Y:S02]  /*0270*/  MOV R38, UR4 ;  /* 0x0000000400267c02 */ /* 0x004fe40008000f00 */
.L_x_2:
[----:B------:R-:W-:Y:S01]  /*0280*/  IMAD.U32 R0, RZ, RZ, UR18 ;  /* 0x00000012ff007e24 */ /* 0x000fe2000f8e00ff */
[----:B------:R-:W-:Y:S04]  /*0290*/  BSSY.RECONVERGENT B0, `(.L_x_4) ;  /* 0x000000c000007945 */ /* 0x000fe80003800200 */
[C---:B------:R-:W-:Y:S02]  /*02a0*/  ISETP.NE.OR P2, PT, R0.reuse, 0x1, !P1 ;  /* 0x000000010000780c */ /* 0x040fe40004f45670 */
[----:B------:R-:W-:-:S11]  /*02b0*/  ISETP.NE.OR P0, PT, R0, 0x3, !P1 ;  /* 0x000000030000780c */ /* 0x000fd60004f05670 */
[----:B------:R-:W-:Y:S05]  /*02c0*/  @P2 BRA `(.L_x_5) ;  /* 0x0000000000202947 */ /* 0x000fea0003800000 */
[----:B------:R-:W3:Y:S02]  /*02d0*/  LDCU.64 UR4, c[0x0][0x348] ;  /* 0x00006900ff0477ac */ /* 0x000ee40008000a00 */
[----:B---3--:R-:W-:Y:S02]  /*02e0*/  UIADD3 UR6, UP1, UPT, UR4, 0x80, URZ ;  /* 0x0000008004067890 */ /* 0x008fe4000ff3e0ff */
[----:B------:R-:W-:Y:S02]  /*02f0*/  UIADD3 UR4, UP0, UPT, UR4, 0x180, URZ ;  /* 0x0000018004047890 */ /* 0x000fe4000ff1e0ff */
[----:B------:R-:W-:Y:S02]  /*0300*/  UIADD3.X UR7, UPT, UPT, URZ, UR5, URZ, UP1, !UPT ;  /* 0x00000005ff077290 */ /* 0x000fe40008ffe4ff */
[----:B------:R-:W-:-:S07]  /*0310*/  UIADD3.X UR5, UPT, UPT, URZ, UR5, URZ, UP0, !UPT ;  /* 0x00000005ff057290 */ /* 0x000fce00087fe4ff */
[----:B------:R3:W-:Y:S02]  /*0320*/  UTMACCTL.PF [UR6] ;  /* 0x00000000060079b9 */ /* 0x0007e40008040000 */
[----:B------:R3:W-:Y:S02]  /*0330*/  UTMACCTL.PF [UR4] ;  /* 0x00000000040079b9 */ /* 0x0007e40008040000 */
[----:B---3--:R-:W-:Y:S01]  /*0340*/  NOP ;  /* 0x0000000000007918 */ /* 0x008fe20000000000 */
.L_x_5:
[----:B------:R-:W-:Y:S05]  /*0350*/  BSYNC.RECONVERGENT B0 ;  /* 0x0000000000007941 */ /* 0x000fea0003800200 */
.L_x_4:
[----:B------:R-:W-:Y:S04]  /*0360*/  BSSY.RECONVERGENT B0, `(.L_x_6) ;  /* 0x000000a000007945 */ /* 0x000fe80003800200 */
        /* <DEDUP_REMOVED lines=9> */
.L_x_7:
[----:B------:R-:W-:Y:S05]  /*0400*/  BSYNC.RECONVERGENT B0 ;  /* 0x0000000000007941 */ /* 0x000fea0003800200 */
.L_x_6:
[----:B------:R-:W3:Y:S01]  /*0410*/  LDCU.64 UR4, c[0x0][0x888] ;  /* 0x00011100ff0477ac */ /* 0x000ee20008000a00 */
[----:B------:R-:W-:Y:S02]  /*0420*/  UISETP.EQ.U32.AND UP2, UPT, UR8, URZ, UPT ;  /* 0x000000ff0800728c */ /* 0x000fe4000bf42070 */
[----:B------:R-:W-:Y:S02]  /*0430*/  UPLOP3.LUT UP4, UPT, UPT, UPT, UPT, 0x80, 0x8 ;  /* 0x000000000008789c */ /* 0x000fe40003f8f070 */
[----:B---3--:R-:W-:-:S04]  /*0440*/  UISETP.NE.U32.AND UP0, UPT, UR4, URZ, UPT ;  /* 0x000000ff0400728c */ /* 0x008fc8000bf05070 */
[----:B------:R-:W-:-:S04]  /*0450*/  UISETP.NE.AND.EX UP1, UPT, UR5, URZ, UPT, UP0 ;  /* 0x000000ff0500728c */ /* 0x000fc8000bf25300 */
[----:B------:R-:W-:-:S04]  /*0460*/  UISETP.EQ.OR.EX UP3, UPT, UR9, URZ, !UP1, UP2 ;  /* 0x000000ff0900728c */ /* 0x000fc8000cf62720 */
[----:B------:R-:W-:-:S06]  /*0470*/  UP2UR UR4, UPR, URZ, 0x8 ;  /* 0x00000008ff047883 */ /* 0x000fcc0008000000 */
[----:B------:R-:W-:Y:S01]  /*0480*/  MOV R89, UR4 ;  /* 0x0000000400597c02 */ /* 0x000fe20008000f00 */
[----:B------:R-:W-:Y:S06]  /*0490*/  BRA.U !UP3, `(.L_x_8) ;  /* 0x000000010b207547 */ /* 0x000fec000b800000 */
[----:B------:R-:W-:Y:S01]  /*04a0*/  UISETP.NE.U32.AND UP2, UPT, UR8, URZ, UPT ;  /* 0x000000ff0800728c */ /* 0x000fe2000bf45070 */
[----:B-----5:R-:W-:Y:S01]  /*04b0*/  FSETP.NEU.AND P0, PT, R41, RZ, PT ;  /* 0x000000ff2900720b */ /* 0x020fe20003f0d000 */
[----:B------:R-:W-:Y:S02]  /*04c0*/  USEL UR4, URZ, 0xffffffff, UP1 ;  /* 0xffffffffff047887 */ /* 0x000fe40008800000 */
[----:B------:R-:W-:-:S10]  /*04d0*/  UISETP.NE.AND.EX UP2, UPT, UR9, URZ, UPT, UP2 ;  /* 0x000000ff0900728c */ /* 0x000fd4000bf45320 */
[----:B------:R-:W-:Y:S01]  /*04e0*/  VOTEU.ANY UP0, P0 ;  /* 0x0000000000ff7886 */ /* 0x000fe20000000100 */
[----:B------:R-:W-:-:S04]  /*04f0*/  @!UP2 USEL UR4, URZ, 0xffffffff, UP0 ;  /* 0xffffffffff04a887 */ /* 0x000fc80008000000 */
[----:B------:R-:W-:-:S04]  /*0500*/  ULOP3.LUT UR4, UR4, 0x1, URZ, 0xc0, !UPT ;  /* 0x0000000104047892 */ /* 0x000fc8000f8ec0ff */
[----:B------:R-:W-:-:S11]  /*0510*/  UISETP.NE.U32.AND UP4, UPT, UR4, 0x1, UPT ;  /* 0x000000010400788c */ /* 0x000fd6000bf85070 */
.L_x_8:
[----:B------:R-:W3:Y:S01]  /*0520*/  SHFL.IDX PT, R0, R87, RZ, 0x1f ;  /* 0x00001fff57007589 */ /* 0x000ee200000e0000 */
[----:B------:R-:W-:-:S04]  /*0530*/  UISETP.NE.AND UP0, UPT, UR18, 0x2, UPT ;  /* 0x000000021200788c */ /* 0x000fc8000bf05270 */
[----:B------:R-:W-:Y:S02]  /*0540*/  UISETP.EQ.AND UP2, UPT, UR33, URZ, !UP0 ;  /* 0x000000ff2100728c */ /* 0x000fe4000c742270 */
[----:B------:R-:W-:-:S04]  /*0550*/  USEL UR43, URZ, 0x1, UP0 ;  /* 0x00000001ff2b7887 */ /* 0x000fc80008000000 */
[----:B------:R-:W-:Y:S02]  /*0560*/  PLOP3.LUT P3, PT, P1, PT, UP2, 0x80, 0x8 ;  /* 0x000000000008781c */ /* 0x000fe40000f6f028 */
[----:B---3--:R-:W-:-:S13]  /*0570*/  ISETP.NE.AND P0, PT, R0, RZ, PT ;  /* 0x000000ff0000720c */ /* 0x008fda0003f05270 */
[----:B------:R-:W-:Y:S05]  /*0580*/  @P0 BRA `(.L_x_9) ;  /* 0x0000000400100947 */ /* 0x000fea0003800000 */
[----:B------:R-:W-:Y:S01]  /*0590*/  ELECT P0, URZ, PT ;  /* 0x0000000000ff782f */ /* 0x000fe20003800000 */
[----:B------:R-:W-:-:S12]  /*05a0*/  BSSY.RECONVERGENT B0, `(.L_x_9) ;  /* 0x0000042000007945 */ /* 0x000fd80003800200 */
[----:B------:R-:W-:Y:S05]  /*05b0*/  @!P0 BRA `(.L_x_10) ;  /* 0x0000000400008947 */ /* 0x000fea0003800000 */
[----:B------:R-:W-:Y:S01]  /*05c0*/  UMOV UR4, 0x400 ;  /* 0x0000040000047882 */ /* 0x000fe20000000000 */
[----:B------:R-:W-:Y:S01]  /*05d0*/  UMOV UR8, 0x1 ;  /* 0x0000000100087882 */ /* 0x000fe20000000000 */
[----:B------:R-:W-:Y:S01]  /*05e0*/  UMOV UR6, 0x4 ;  /* 0x0000000400067882 */ /* 0x000fe20000000000 */
[----:B------:R-:W-:Y:S02]  /*05f0*/  ULEA UR4, UR46, UR4, 0x18 ;  /* 0x000000042e047291 */ /* 0x000fe4000f8ec0ff */
[----:B------:R-:W-:-:S04]  /*0600*/  UIADD3 UR8, UPT, UPT, -UR8, 0x100000, URZ ;  /* 0x0010000008087890 */ /* 0x000fc8000fffe1ff */
[----:B------:R-:W-:Y:S02]  /*0610*/  USHF.L.U32 UR9, UR8, 0xb, URZ ;  /* 0x0000000b08097899 */ /* 0x000fe400080006ff */
[----:B------:R-:W-:Y:S02]  /*0620*/  USHF.L.U32 UR8, UR8, 0x1, URZ ;  /* 0x0000000108087899 */ /* 0x000fe400080006ff */
[----:B------:R-:W-:-:S04]  /*0630*/  UIADD3 UR6, UPT, UPT, -UR6, 0x100000, URZ ;  /* 0x0010000006067890 */ /* 0x000fc8000fffe1ff */
[----:B------:R-:W-:Y:S02]  /*0640*/  USHF.L.U32 UR7, UR6, 0xb, URZ ;  /* 0x0000000b06077899 */ /* 0x000fe400080006ff */
[----:B------:R-:W-:Y:S01]  /*0650*/  USHF.L.U32 UR6, UR6, 0x1, URZ ;  /* 0x0000000106067899 */ /* 0x000fe200080006ff */
[----:B------:R-:W3:Y:S03]  /*0660*/  FENCE.VIEW.ASYNC.S ;  /* 0x00000000000073c6 */ /* 0x000ee60000000000 */
[----:B---3--:R3:W4:Y:S08]  /*0670*/  SYNCS.EXCH.64 URZ, [UR4], UR8 ;  /* 0x0000000804ff75b2 */ /* 0x0087300008000100 */
[----:B------:R3:W1:Y:S01]  /*0680*/  SYNCS.EXCH.64 URZ, [UR4+0xd0], UR6 ;  /* 0x0000d00604ff75b2 */ /* 0x0006620008000100 */
        /* <DEDUP_REMOVED lines=49> */
[----:B------:R3:W1:Y:S02]  /*09a0*/  SYNCS.EXCH.64 URZ, [UR4+0x198], UR6 ;  /* 0x0001980604ff75b2 */ /* 0x0006640008000100 */
[----:B---34-:R-:W-:Y:S01]  /*09b0*/  NOP ;  /* 0x0000000000007918 */ /* 0x018fe20000000000 */
.L_x_10:
[----:B------:R-:W-:Y:S05]  /*09c0*/  BSYNC.RECONVERGENT B0 ;  /* 0x0000000000007941 */ /* 0x000fea0003800200 */
.L_x_9:
[----:B------:R-:W3:Y:S01]  /*09d0*/  SHFL.IDX PT, R0, R87, RZ, 0x1f ;  /* 0x00001fff57007589 */ /* 0x000ee200000e0000 */
[----:B------:R-:W-:Y:S01]  /*09e0*/  NOP ;  /* 0x0000000000007918 */ /* 0x000fe20000000000 */
[----:B---3--:R-:W-:-:S13]  /*09f0*/  ISETP.NE.AND P0, PT, R0, 0x1, PT ;  /* 0x000000010000780c */ /* 0x008fda0003f05270 */
[----:B------:R-:W-:Y:S05]  /*0a00*/  @P0 BRA `(.L_x_11) ;  /* 0x0000000000440947 */ /* 0x000fea0003800000 */
        /* <DEDUP_REMOVED lines=10> */
[----:B------:R-:W-:Y:S01]  /*0ab0*/  ELECT P0, URZ, PT ;  /* 0x0000000000ff782f */ /* 0x000fe20003800000 */
[----:B------:R-:W3:Y:S02]  /*0ac0*/  FENCE.VIEW.ASYNC.S ;  /* 0x00000000000073c6 */ /* 0x000ee40000000000 */
[----:B---3--:R3:W4:Y:S08]  /*0ad0*/  SYNCS.EXCH.64 URZ, [UR4+0x1a0], UR8 ;  /* 0x0001a00804ff75b2 */ /* 0x0087300008000100 */
[----:B------:R3:W1:Y:S01]  /*0ae0*/  SYNCS.EXCH.64 URZ, [UR4+0x1b0], UR6 ;  /* 0x0001b00604ff75b2 */ /* 0x0006620008000100 */
[----:B------:R3:W1:Y:S01]  /*0af0*/  SYNCS.EXCH.64 URZ, [UR4+0x1a8], UR8 ;  /* 0x0001a80804ff75b2 */ /* 0x0006620008000100 */
[----:B------:R3:W1:Y:S01]  /*0b00*/  SYNCS.EXCH.64 URZ, [UR4+0x1b8], UR6 ;  /* 0x0001b80604ff75b2 */ /* 0x0006620008000100 */
[----:B------:R-:W-:Y:S01]  /*0b10*/  NOP ;  /* 0x0000000000007918 */ /* 0x000fe20000000000 */
.L_x_11:
[----:B------:R-:W2:Y:S01]  /*0b20*/  SHFL.IDX PT, R0, R87, RZ, 0x1f ;  /* 0x00001fff57007589 */ /* 0x000ea200000e0000 */
[----:B------:R-:W-:Y:S01]  /*0b30*/  NOP ;  /* 0x0000000000007918 */ /* 0x000fe20000000000 */
[----:B--2---:R-:W-:-:S13]  /*0b40*/  ISETP.NE.AND P0, PT, R0, 0x3, PT ;  /* 0x000000030000780c */ /* 0x004fda0003f05270 */
[----:B------:R-:W-:Y:S05]  /*0b50*/  @P0 BRA `(.L_x_12) ;  /* 0x00000000002c0947 */ /* 0x000fea0003800000 */
[----:B---3--:R-:W-:Y:S01]  /*0b60*/  UMOV UR6, 0x400 ;  /* 0x0000040000067882 */ /* 0x008fe20000000000 */
[----:B------:R-:W-:Y:S01]  /*0b70*/  UMOV UR4, 0x20 ;  /* 0x0000002000047882 */ /* 0x000fe20000000000 */
[----:B------:R-:W-:Y:S02]  /*0b80*/  ULEA UR6, UR46, UR6, 0x18 ;  /* 0x000000062e067291 */ /* 0x000fe4000f8ec0ff */
[----:B------:R-:W-:-:S04]  /*0b90*/  UIADD3 UR4, UPT, UPT, -UR4, 0x100000, URZ ;  /* 0x0010000004047890 */ /* 0x000fc8000fffe1ff */
[----:B------:R-:W-:Y:S02]  /*0ba0*/  USHF.L.U32 UR5, UR4, 0xb, URZ ;  /* 0x0000000b04057899 */ /* 0x000fe400080006ff */
[----:B------:R-:W-:Y:S01]  /*0bb0*/  USHF.L.U32 UR4, UR4, 0x1, URZ ;  /* 0x0000000104047899 */ /* 0x000fe200080006ff */
[----:B------:R-:W-:Y:S01]  /*0bc0*/  ELECT P0, URZ, PT ;  /* 0x0000000000ff782f */ /* 0x000fe20003800000 */
[----:B------:R-:W2:Y:S10]  /*0bd0*/  FENCE.VIEW.ASYNC.S ;  /* 0x00000000000073c6 */ /* 0x000eb40000000000 */
[----:B--2---:R2:W3:Y:S01]  /*0be0*/  SYNCS.EXCH.64 URZ, [UR6+0x1c0], UR4 ;  /* 0x0001c00406ff75b2 */ /* 0x0044e20008000100 */
[----:B------:R2:W1:Y:S01]  /*0bf0*/  SYNCS.EXCH.64 URZ, [UR6+0x1c8], UR4 ;  /* 0x0001c80406ff75b2 */ /* 0x0004620008000100 */
[----:B------:R-:W-:Y:S01]  /*0c00*/  NOP ;  /* 0x0000000000007918 */ /* 0x000fe20000000000 */
.L_x_12:
[----:B------:R-:W4:Y:S01]  /*0c10*/  SHFL.IDX PT, R0, R87, RZ, 0x1f ;  /* 0x00001fff57007589 */ /* 0x000f2200000e0000 */
[----:B------:R-:W-:Y:S01]  /*0c20*/  NOP ;  /* 0x0000000000007918 */ /* 0x000fe20000000000 */
[----:B----4-:R-:W-:-:S13]  /*0c30*/  ISETP.NE.AND P0, PT, R0, 0x4, PT ;  /* 0x000000040000780c */ /* 0x010fda0003f05270 */
[----:B------:R-:W-:Y:S05]  /*0c40*/  @P0 BRA `(.L_x_13) ;  /* 0x0000000000480947 */ /* 0x000fea0003800000 */
[----:B--23--:R-:W-:Y:S01]  /*0c50*/  UMOV UR4, 0x720 ;  /* 0x0000072000047882 */ /* 0x00cfe20000000000 */
[----:B------:R-:W-:Y:S01]  /*0c60*/  UMOV UR6, 0x400 ;  /* 0x0000040000067882 */ /* 0x000fe20000000000 */
[----:B------:R-:W-:Y:S01]  /*0c70*/  USEL UR4, UR4, 0x620, UP4 ;  /* 0x0000062004047887 */ /* 0x000fe2000a000000 */
        /* <DEDUP_REMOVED lines=9> */
[----:B------:R-:W2:Y:S02]  /*0d10*/  FENCE.VIEW.ASYNC.S ;  /* 0x00000000000073c6 */ /* 0x000ea40000000000 */
[----:B--2---:R4:W2:Y:S08]  /*0d20*/  SYNCS.EXCH.64 URZ, [UR6+0x1d0], UR8 ;  /* 0x0001d00806ff75b2 */ /* 0x0048b00008000100 */
[----:B------:R4:W3:Y:S01]  /*0d30*/  SYNCS.EXCH.64 URZ, [UR6+0x1e0], UR4 ;  /* 0x0001e00406ff75b2 */ /* 0x0008e20008000100 */
[----:B------:R4:W1:Y:S01]  /*0d40*/  SYNCS.EXCH.64 URZ, [UR6+0x1d8], UR8 ;  /* 0x0001d80806ff75b2 */ /* 0x0008620008000100 */
[----:B------:R4:W1:Y:S02]  /*0d50*/  SYNCS.EXCH.64 URZ, [UR6+0x1e8], UR4 ;  /* 0x0001e80406ff75b2 */ /* 0x0008640008000100 */
[----:B----4-:R-:W-:Y:S01]  /*0d60*/  NOP ;  /* 0x0000000000007918 */ /* 0x010fe20000000000 */
.L_x_13:
[----:B------:R-:W4:Y:S01]  /*0d70*/  SHFL.IDX PT, R0, R87, RZ, 0x1f ;  /* 0x00001fff57007589 */ /* 0x000f2200000e0000 */
[----:B------:R-:W-:Y:S01]  /*0d80*/  NOP ;  /* 0x0000000000007918 */ /* 0x000fe20000000000 */
[----:B----4-:R-:W-:-:S13]  /*0d90*/  ISETP.NE.AND P0, PT, R0, 0x5, PT ;  /* 0x000000050000780c */ /* 0x010fda0003f05270 */
[----:B------:R-:W-:Y:S05]  /*0da0*/  @P0 BRA `(.L_x_14) ;  /* 0x0000000000540947 */ /* 0x000fea0003800000 */
[----:B--23--:R-:W-:Y:S01]  /*0db0*/  UMOV UR4, 0x400 ;  /* 0x0000040000047882 */ /* 0x00cfe20000000000 */
        /* <DEDUP_REMOVED lines=14> */
[----:B------:R4:W1:Y:S01]  /*0ea0*/  SYNCS.EXCH.64 URZ, [UR4+0x218], UR8 ;  /* 0x0002180804ff75b2 */ /* 0x0008620008000100 */
[----:B------:R4:W1:Y:S01]  /*0eb0*/  SYNCS.EXCH.64 URZ, [UR4+0x200], UR6 ;  /* 0x0002000604ff75b2 */ /* 0x0008620008000100 */
[----:B------:R4:W1:Y:S01]  /*0ec0*/  SYNCS.EXCH.64 URZ, [UR4+0x220], UR8 ;  /* 0x0002200804ff75b2 */ /* 0x0008620008000100 */
[----:B------:R4:W1:Y:S01]  /*0ed0*/  SYNCS.EXCH.64 URZ, [UR4+0x208], UR6 ;  /* 0x0002080604ff75b2 */ /* 0x0008620008000100 */
[----:B------:R4:W1:Y:S02]  /*0ee0*/  SYNCS.EXCH.64 URZ, [UR4+0x228], UR8 ;  /* 0x0002280804ff75b2 */ /* 0x0008640008000100 */
[----:B----4-:R-:W-:Y:S01]  /*0ef0*/  NOP ;  /* 0x0000000000007918 */ /* 0x010fe20000000000 */
.L_x_14:
[----:B------:R-:W4:Y:S01]  /*0f00*/  SHFL.IDX PT, R0, R87, RZ, 0x1f ;  /* 0x00001fff57007589 */ /* 0x000f2200000e0000 */
[----:B------:R-:W-:Y:S01]  /*0f10*/  ISETP.NE.OR P1, PT, RZ, UR18, !P1 ;  /* 0x00000012ff007c0c */ /* 0x000fe2000cf25670 */
[----:B------:R-:W-:Y:S01]  /*0f20*/  NOP ;  /* 0x0000000000007918 */ /* 0x000fe20000000000 */
[----:B----4-:R-:W-:-:S13]  /*0f30*/  ISETP.NE.AND P0, PT, R0, 0x3, PT ;  /* 0x000000030000780c */ /* 0x010fda0003f05270 */
[----:B------:R-:W-:Y:S05]  /*0f40*/  @P0 BRA `(.L_x_15) ;  /* 0x0000000000340947 */ /* 0x000fea0003800000 */
[----:B--23--:R-:W-:Y:S01]  /*0f50*/  UMOV UR4, 0x400 ;  /* 0x0000040000047882 */ /* 0x00cfe20000000000 */
[----:B------:R-:W-:Y:S01]  /*0f60*/  UMOV UR6, 0x20 ;  /* 0x0000002000067882 */ /* 0x000fe20000000000 */
[----:B------:R-:W-:Y:S02]  /*0f70*/  ULEA UR4, UR46, UR4, 0x18 ;  /* 0x000000042e047291 */ /* 0x000fe4000f8ec0ff */
[----:B------:R-:W-:-:S04]  /*0f80*/  UIADD3 UR6, UPT, UPT, -UR6, 0x100000, URZ ;  /* 0x0010000006067890 */ /* 0x000fc8000fffe1ff */
[----:B------:R-:W-:Y:S02]  /*0f90*/  USHF.L.U32 UR7, UR6, 0xb, URZ ;  /* 0x0000000b06077899 */ /* 0x000fe400080006ff */
[----:B------:R-:W-:Y:S01]  /*0fa0*/  USHF.L.U32 UR6, UR6, 0x1, URZ ;  /* 0x0000000106067899 */ /* 0x000fe200080006ff */
[----:B------:R-:W-:Y:S01]  /*0fb0*/  ELECT P0, URZ, PT ;  /* 0x0000000000ff782f */ /* 0x000fe20003800000 */
[----:B------:R-:W2:Y:S10]  /*0fc0*/  FENCE.VIEW.ASYNC.S ;  /* 0x00000000000073c6 */ /* 0x000eb40000000000 */
[----:B--2---:R4:W2:Y:S01]  /*0fd0*/  SYNCS.EXCH.64 URZ, [UR4+0x230], UR6 ;  /* 0x0002300604ff75b2 */ /* 0x0048a20008000100 */
[----:B------:R4:W3:Y:S01]  /*0fe0*/  SYNCS.EXCH.64 URZ, [UR4+0x240], UR6 ;  /* 0x0002400604ff75b2 */ /* 0x0008e20008000100 */
[----:B------:R4:W1:Y:S01]  /*0ff0*/  SYNCS.EXCH.64 URZ, [UR4+0x238], UR6 ;  /* 0x0002380604ff75b2 */ /* 0x0008620008000100 */
[----:B------:R4:W1:Y:S02]  /*1000*/  SYNCS.EXCH.64 URZ, [UR4+0x248], UR6 ;  /* 0x0002480604ff75b2 */ /* 0x0008640008000100 */
[----:B----4-:R-:W-:Y:S01]  /*1010*/  NOP ;  /* 0x0000000000007918 */ /* 0x010fe20000000000 */
.L_x_15:
[----:B------:R-:W-:Y:S01]  /*1020*/  VOTEU.ALL UP0, P1 ;  /* 0x0000000000ff7886 */ /* 0x000fe20000800000 */
[----:B--23--:R-:W-:Y:S01]  /*1030*/  UMOV UR4, 0x20 ;  /* 0x0000002000047882 */ /* 0x00cfe20000000000 */
[----:B------:R-:W2:Y:S01]  /*1040*/  LDCU UR7, c[0x0][0x36c] ;  /* 0x00006d80ff0777ac */ /* 0x000ea20008000800 */
[----:B------:R-:W-:Y:S01]  /*1050*/  NOP ;  /* 0x0000000000007918 */ /* 0x000fe20000000000 */
[----:B------:R-:W-:Y:S01]  /*1060*/  LOP3.LUT R0, R97, 0x1f, RZ, 0xc0, !PT ;  /* 0x0000001f61007812 */ /* 0x000fe200078ec0ff */
[----:B------:R-:W-:Y:S01]  /*1070*/  @!UP0 UMOV UR6, 0x400 ;  /* 0x0000040000068882 */ /* 0x000fe20000000000 */
[----:B------:R-:W-:-:S04]  /*1080*/  @!UP0 UIADD3 UR4, UPT, UPT, -UR4, 0x100000, URZ ;  /* 0x0010000004048890 */ /* 0x000fc8000fffe1ff */
[----:B------:R-:W-:Y:S02]  /*1090*/  @!UP0 USHF.L.U32 UR5, UR4, 0xb, URZ ;  /* 0x0000000b04058899 */ /* 0x000fe400080006ff */
[----:B------:R-:W-:Y:S02]  /*10a0*/  @!UP0 USHF.L.U32 UR4, UR4, 0x1, URZ ;  /* 0x0000000104048899 */ /* 0x000fe400080006ff */
[----:B------:R-:W-:Y:S01]  /*10b0*/  @!UP0 ULEA UR6, UR46, UR6, 0x18 ;  /* 0x000000062e068291 */ /* 0x000fe2000f8ec0ff */
[----:B------:R-:W-:Y:S01]  /*10c0*/  VOTEU.ALL UP0, P1 ;  /* 0x0000000000ff7886 */ /* 0x000fe20000800000 */
[----:B------:R-:W-:Y:S02]  /*10d0*/  UISETP.NE.AND UP5, UPT, UR18, URZ, UPT ;  /* 0x000000ff1200728c */ /* 0x000fe4000bfa5270 */
[----:B--2---:R-:W-:Y:S01]  /*10e0*/  UISETP.EQ.U32.AND UP6, UPT, UR7, 0x1, UPT ;  /* 0x000000010700788c */ /* 0x004fe2000bfc2070 */
[----:B------:R-:W2:Y:S07]  /*10f0*/  FENCE.VIEW.ASYNC.S ;  /* 0x00000000000073c6 */ /* 0x000eae0000000000 */
[----:B--2---:R2:W3:Y:S01]  /*1100*/  @!UP0 SYNCS.EXCH.64 URZ, [UR6+0x250], UR4 ;  /* 0x0002500406ff85b2 */ /* 0x0044e20008000100 */
[----:B------:R-:W-:Y:S05]  /*1110*/  BRA.U !UP6, `(.L_x_16) ;  /* 0x000000010e087547 */ /* 0x000fea000b800000 */
[----:B-1-3--:R-:W-:Y:S01]  /*1120*/  UCGABAR_ARV ;  /* 0x00000000000079c7 */ /* 0x00afe20008000000 */
[----:B------:R-:W-:Y:S05]  /*1130*/  BRA `(.L_x_17) ;  /* 0x0000000000047947 */ /* 0x000fea0003800000 */
.L_x_16:
[----:B-1-3--:R-:W-:Y:S01]  /*1140*/  NOP ;  /* 0x0000000000007918 */ /* 0x00afe20000000000 */
.L_x_17:
[----:B------:R-:W1:Y:S01]  /*1150*/  S2UR UR31, SR_CTAID.X ;  /* 0x00000000001f79c3 */ /* 0x000e620000002500 */
[----:B------:R-:W-:-:S05]  /*1160*/  CS2R.32 R88, SR_CgaSize ;  /* 0x0000000000587805 */ /* 0x000fca0000008a00 */
[----:B------:R-:W-:-:S05]  /*1170*/  IMAD R88, R88, -0xa0, RZ ;  /* 0xffffff6058587824 */ /* 0x000fca00078e02ff */
[----:B--2---:R-:W-:-:S14]  /*1180*/  R2UR UR5, R88 ;  /* 0x00000000580572ca */ /* 0x004fdc00000e0000 */
[----:B------:R-:W2:Y:S01]  /*1190*/  LDCU UR5, c[0x0][UR5+0x2b0] ;  /* 0x00005600050577ac */ /* 0x000ea20008000800 */
[----:B------:R-:W-:-:S05]  /*11a0*/  CS2R.32 R88, SR_CgaSize ;  /* 0x0000000000587805 */ /* 0x000fca0000008a00 */
[----:B------:R-:W-:-:S05]  /*11b0*/  IMAD R88, R88, -0xa0, RZ ;  /* 0xffffff6058587824 */ /* 0x000fca00078e02ff */
[----:B------:R-:W-:-:S14]  /*11c0*/  R2UR UR4, R88 ;  /* 0x00000000580472ca */ /* 0x000fdc00000e0000 */
[----:B------:R-:W3:Y:S01]  /*11d0*/  LDCU UR4, c[0x0][UR4+0x2b4] ;  /* 0x00005680040477ac */ /* 0x000ee20008000800 */
[----:B------:R-:W4:Y:S01]  /*11e0*/  S2UR UR30, SR_CTAID.Y ;  /* 0x00000000001e79c3 */ /* 0x000f220000002600 */
[----:B------:R-:W-:-:S05]  /*11f0*/  CS2R.32 R88, SR_CgaSize ;  /* 0x0000000000587805 */ /* 0x000fca0000008a00 */
[----:B------:R-:W-:-:S05]  /*1200*/  IMAD R88, R88, -0xa0, RZ ;  /* 0xffffff6058587824 */ /* 0x000fca00078e02ff */
[----:B------:R-:W-:-:S14]  /*1210*/  R2UR UR7, R88 ;  /* 0x00000000580772ca */ /* 0x000fdc00000e0000 */
[----:B------:R-:W3:Y:S01]  /*1220*/  LDCU UR7, c[0x0][UR7+0x2a4] ;  /* 0x00005480070777ac */ /* 0x000ee20008000800 */
[----:B------:R-:W-:-:S05]  /*1230*/  CS2R.32 R88, SR_CgaSize ;  /* 0x0000000000587805 */ /* 0x000fca0000008a00 */
[----:B------:R-:W-:-:S05]  /*1240*/  IMAD R88, R88, -0xa0, RZ ;  /* 0xffffff6058587824 */ /* 0x000fca00078e02ff */
[----:B------:R-:W-:-:S14]  /*1250*/  R2UR UR63, R88 ;  /* 0x00000000583f72ca */ /* 0x000fdc00000e0000 */
[----:B------:R-:W3:Y:S01]  /*1260*/  LDCU UR63, c[0x0][UR63+0x2a0] ;  /* 0x000054003f3f77ac */ /* 0x000ee20008000800 */
[----:B------:R-:W-:Y:S01]  /*1270*/  UISETP.GT.U32.AND UP0, UPT, UR33, 0xffff, UPT ;  /* 0x0000ffff2100788c */ /* 0x000fe2000bf04070 */
[----:B------:R-:W3:Y:S01]  /*1280*/  LDCU UR19, c[0x0][0xb24] ;  /* 0x00016480ff1377ac */ /* 0x000ee20008000800 */
[----:B------:R-:W3:Y:S01]  /*1290*/  LDCU UR42, c[0x0][0xb24] ;  /* 0x00016480ff2a77ac */ /* 0x000ee20008000800 */
[----:B-1----:R-:W-:Y:S01]  /*12a0*/  I2FP.F32.U32 R3, UR31 ;  /* 0x0000001f00037c45 */ /* 0x002fe20008201000 */
[----:B------:R-:W1:Y:S04]  /*12b0*/  LDCU UR24, c[0x0][0xb30] ;  /* 0x00016600ff1877ac */ /* 0x000e680008000800 */
[----:B--2---:R-:W-:Y:S01]  /*12c0*/  FMUL R3, R3, UR5 ;  /* 0x0000000503037c20 */ /* 0x004fe20008400000 */
[----:B------:R-:W-:Y:S01]  /*12d0*/  USHF.L.U32 UR23, UR46, 0x9, URZ ;  /* 0x000000092e177899 */ /* 0x000fe200080006ff */
[----:B----4-:R-:W-:Y:S01]  /*12e0*/  I2FP.F32.U32 R2, UR30 ;  /* 0x0000001e00027c45 */ /* 0x010fe20008201000 */
[----:B------:R-:W-:-:S03]  /*12f0*/  USHF.L.U32 UR47, UR31, 0x6, URZ ;  /* 0x000000061f2f7899 */ /* 0x000fc600080006ff */
[----:B------:R-:W2:Y:S01]  /*1300*/  F2I.U32.TRUNC.NTZ R3, R3 ;  /* 0x0000000300037305 */ /* 0x000ea2000020f000 */
[----:B------:R-:W-:Y:S01]  /*1310*/  USEL UR22, UR33, 0xffff, !UP0 ;  /* 0x0000ffff21167887 */ /* 0x000fe2000c000000 */
[----:B---3--:R-:W-:-:S06]  /*1320*/  FMUL R2, R2, UR4 ;  /* 0x0000000402027c20 */ /* 0x008fcc0008400000 */
[----:B------:R-:W3:Y:S01]  /*1330*/  F2I.U32.TRUNC.NTZ R2, R2 ;  /* 0x0000000200027305 */ /* 0x000ee2000020f000 */
[----:B--2---:R-:W-:Y:S02]  /*1340*/  R2UR UR4, R3 ;  /* 0x00000000030472ca */ /* 0x004fe400000e0000 */
[----:B------:R-:W-:Y:S02]  /*1350*/  PRMT R3, RZ, 0x7610, R3 ;  /* 0x00007610ff037816 */ /* 0x000fe40000000003 */
[----:B---3--:R-:W-:Y:S02]  /*1360*/  R2UR UR6, R2 ;  /* 0x00000000020672ca */ /* 0x008fe400000e0000 */
[----:B------:R-:W-:-:S07]  /*1370*/  PRMT R2, RZ, 0x7610, R2 ;  /* 0x00007610ff027816 */ /* 0x000fce0000000002 */
[----:B------:R-:W-:-:S04]  /*1380*/  UIADD3 UR5, UPT, UPT, -UR4, URZ, URZ ;  /* 0x000000ff04057290 */ /* 0x000fc8000fffe1ff */
[----:B------:R-:W-:Y:S02]  /*1390*/  UIMAD UR63, UR63, UR5, UR31 ;  /* 0x000000053f3f72a4 */ /* 0x000fe4000f8e021f */
[----:B------:R-:W-:-:S04]  /*13a0*/  UIADD3 UR4, UPT, UPT, -UR6, URZ, URZ ;  /* 0x000000ff06047290 */ /* 0x000fc8000fffe1ff */
[----:B------:R-:W-:-:S06]  /*13b0*/  UIMAD UR4, UR7, UR4, UR30 ;  /* 0x00000004070472a4 */ /* 0x000fcc000f8e021e */
[----:B------:R-:W-:Y:S01]  /*13c0*/  IMAD.U32 R88, RZ, RZ, UR4 ;  /* 0x00000004ff587e24 */ /* 0x000fe2000f8e00ff */
[----:B-1----:R-:W-:Y:S06]  /*13d0*/  BRA.U UP5, `(.L_x_18) ;  /* 0x0000000105687547 */ /* 0x002fec000b800000 */
[----:B------:R-:W-:Y:S01]  /*13e0*/  R2UR UR4, R88 ;  /* 0x00000000580472ca */ /* 0x000fe200000e0000 */
[----:B------:R-:W-:-:S12]  /*13f0*/  ULOP3.LUT UR5, UR63, 0x4, URZ, 0x3c, !UPT ;  /* 0x000000043f057892 */ /* 0x000fd8000f8e3cff */
[----:B------:R-:W-:Y:S02]  /*1400*/  UISETP.NE.AND UP0, UPT, UR4, URZ, UPT ;  /* 0x000000ff0400728c */ /* 0x000fe4000bf05270 */
[----:B------:R-:W-:Y:S02]  /*1410*/  ULOP3.LUT UR4, UR63, 0x2, URZ, 0x3c, !UPT ;  /* 0x000000023f047892 */ /* 0x000fe4000f8e3cff */
[----:B------:R-:W-:-:S04]  /*1420*/  UISETP.GT.U32.AND UP2, UPT, UR63, 0x1, UP0 ;  /* 0x000000013f00788c */ /* 0x000fc80008744070 */
[----:B------:R-:W-:Y:S02]  /*1430*/  USEL UR8, URZ, 0x1, UP2 ;  /* 0x00000001ff087887 */ /* 0x000fe40009000000 */
[----:B------:R-:W-:Y:S02]  /*1440*/  USEL UR7, URZ, 0x2, UP2 ;  /* 0x00000002ff077887 */ /* 0x000fe40009000000 */
[----:B------:R-:W-:Y:S02]  /*1450*/  UISETP.GT.U32.AND UP2, UPT, UR4, 0x1, UP0 ;  /* 0x000000010400788c */ /* 0x000fe40008744070 */
[----:B------:R-:W-:Y:S02]  /*1460*/  ULOP3.LUT UR4, UR63, 0x6, URZ, 0x3c, !UPT ;  /* 0x000000063f047892 */ /* 0x000fe4000f8e3cff */
[----:B------:R-:W-:Y:S02]  /*1470*/  USEL UR6, URZ, 0x4, UP2 ;  /* 0x00000004ff067887 */ /* 0x000fe40009000000 */
[----:B------:R-:W-:-:S02]  /*1480*/  USEL UR9, URZ, 0x8, UP2 ;  /* 0x00000008ff097887 */ /* 0x000fc40009000000 */
[----:B------:R-:W-:Y:S02]  /*1490*/  UISETP.GT.U32.AND UP2, UPT, UR5, 0x1, UP0 ;  /* 0x000000010500788c */ /* 0x000fe40008744070 */
[----:B------:R-:W-:Y:S02]  /*14a0*/  UISETP.GT.U32.AND UP0, UPT, UR4, 0x1, UP0 ;  /* 0x000000010400788c */ /* 0x000fe40008704070 */
[----:B------:R-:W-:Y:S02]  /*14b0*/  USEL UR4, URZ, 0x10, UP2 ;  /* 0x00000010ff047887 */ /* 0x000fe40009000000 */
[----:B------:R-:W-:Y:S02]  /*14c0*/  UIADD3 UR5, UPT, UPT, UR6, UR7, UR8 ;  /* 0x0000000706057290 */ /* 0x000fe4000fffe008 */
[----:B------:R-:W-:Y:S02]  /*14d0*/  USEL UR7, URZ, 0x40, UP0 ;  /* 0x00000040ff077887 */ /* 0x000fe40008000000 */
[----:B------:R-:W-:-:S02]  /*14e0*/  USEL UR8, URZ, 0x20, UP2 ;  /* 0x00000020ff087887 */ /* 0x000fc40009000000 */
[----:B------:R-:W-:Y:S02]  /*14f0*/  UIADD3 UR5, UPT, UPT, UR4, UR5, UR9 ;  /* 0x0000000504057290 */ /* 0x000fe4000fffe009 */
[----:B------:R-:W-:Y:S02]  /*1500*/  ULOP3.LUT UR4, UR63, 0xfffffffe, URZ, 0xc0, !UPT ;  /* 0xfffffffe3f047892 */ /* 0x000fe4000f8ec0ff */
[----:B------:R-:W-:Y:S02]  /*1510*/  USEL UR6, URZ, 0x80, UP0 ;  /* 0x00000080ff067887 */ /* 0x000fe40008000000 */
[----:B------:R-:W-:-:S03]  /*1520*/  UIADD3 UR5, UPT, UPT, UR7, UR5, UR8 ;  /* 0x0000000507057290 */ /* 0x000fc6000fffe008 */
[----:B------:R-:W-:Y:S01]  /*1530*/  UMOV UR7, 0x3 ;  /* 0x0000000300077882 */ /* 0x000fe20000000000 */
[----:B------:R-:W-:Y:S02]  /*1540*/  UIADD3 UR5, UPT, UPT, UR5, UR6, URZ ;  /* 0x0000000605057290 */ /* 0x000fe4000fffe0ff */
[----:B------:R-:W-:-:S04]  /*1550*/  USHF.L.U32 UR4, UR7, UR4, URZ ;  /* 0x0000000407047299 */ /* 0x000fc800080006ff */
[----:B------:R-:W-:Y:S02]  /*1560*/  MOV R3, UR5 ;  /* 0x0000000500037c02 */ /* 0x000fe40008000f00 */
[----:B------:R-:W-:-:S07]  /*1570*/  IMAD.U32 R2, RZ, RZ, UR4 ;  /* 0x00000004ff027e24 */ /* 0x000fce000f8e00ff */
.L_x_18:
[----:B------:R-:W1:Y:S01]  /*1580*/  S2UR UR36, SR_CTAID.Z ;  /* 0x00000000002479c3 */ /* 0x000e620000002700 */
[----:B------:R-:W-:Y:S01]  /*1590*/  UISETP.GE.AND UP0, UPT, UR19, 0x1, UPT ;  /* 0x000000011300788c */ /* 0x000fe2000bf06270 */
[----:B------:R-:W-:-:S08]  /*15a0*/  UMOV UR25, 0x55 ;  /* 0x0000005500197882 */ /* 0x000fd00000000000 */
[----:B------:R-:W-:Y:S05]  /*15b0*/  BRA.U !UP0, `(.L_x_19) ;  /* 0x0000000108d07547 */ /* 0x000fea000b800000 */
[----:B------:R-:W2:Y:S01]  /*15c0*/  LDCU.128 UR12, c[0x0][0xb10] ;  /* 0x00016200ff0c77ac */ /* 0x000ea20008000c00 */
[----:B------:R-:W3:Y:S01]  /*15d0*/  LDCU UR6, c[0x0][0x370] ;  /* 0x00006e00ff0677ac */ /* 0x000ee20008000800 */
[----:B------:R-:W4:Y:S01]  /*15e0*/  LDCU UR7, c[0x0][0x374] ;  /* 0x00006e80ff0777ac */ /* 0x000f220008000800 */
[----:B------:R-:W1:Y:S01]  /*15f0*/  LDCU UR20, c[0x0][0xb0c] ;  /* 0x00016180ff1477ac */ /* 0x000e620008000800 */
[----:B------:R-:W1:Y:S01]  /*1600*/  LDCU UR21, c[0x0][0xb20] ;  /* 0x00016400ff1577ac */ /* 0x000e620008000800 */
[----:B------:R-:W1:Y:S01]  /*1610*/  LDCU.64 UR8, c[0x0][0xb28] ;  /* 0x00016500ff0877ac */ /* 0x000e620008000a00 */
[----:B--2---:R-:W-:Y:S02]  /*1620*/  UISETP.NE.AND UP3, UPT, UR14, 0x1, UPT ;  /* 0x000000010e00788c */ /* 0x004fe4000bf65270 */
[----:B----4-:R-:W-:Y:S02]  /*1630*/  UIMAD.WIDE.U32 UR10, UR7, UR15, URZ ;  /* 0x0000000f070a72a5 */ /* 0x010fe4000f8e00ff */
[----:B---3--:R-:W-:-:S02]  /*1640*/  UIMAD.WIDE.U32 UR16, UR6, UR12, URZ ;  /* 0x0000000c061072a5 */ /* 0x008fc4000f8e00ff */
[----:B-1----:R-:W-:Y:S02]  /*1650*/  UISETP.NE.AND UP0, UPT, UR20, 0x1, UPT ;  /* 0x000000011400788c */ /* 0x002fe4000bf05270 */
[----:B------:R-:W-:Y:S01]  /*1660*/  UIMAD.WIDE.U32 UR4, UR31, UR12, URZ ;  /* 0x0000000c1f0472a5 */ /* 0x000fe2000f8e00ff */
[----:B------:R-:W-:Y:S02]  /*1670*/  UMOV UR10, UR11 ;  /* 0x0000000b000a7c82 */ /* 0x000fe40008000000 */
[----:B------:R-:W-:Y:S01]  /*1680*/  UMOV UR16, UR17 ;  /* 0x0000001100107c82 */ /* 0x000fe20008000000 */
[----:B------:R-:W-:Y:S02]  /*1690*/  @UP3 USHF.R.U32.HI UR7, URZ, UR21, UR10 ;  /* 0x00000015ff073299 */ /* 0x000fe4000801160a */
[----:B------:R-:W-:Y:S02]  /*16a0*/  UISETP.NE.AND UP2, UPT, UR19, 0x1, UPT ;  /* 0x000000011300788c */ /* 0x000fe4000bf45270 */
[----:B------:R-:W-:-:S02]  /*16b0*/  USHF.R.U32.HI UR5, URZ, UR13, UR5 ;  /* 0x0000000dff057299 */ /* 0x000fc40008011605 */
[----:B------:R-:W-:Y:S02]  /*16c0*/  @UP0 USHF.R.U32.HI UR6, URZ, UR13, UR16 ;  /* 0x0000000dff060299 */ /* 0x000fe40008011610 */
[----:B------:R-:W-:Y:S02]  /*16d0*/  UIMAD.WIDE.U32 UR12, UR30, UR15, URZ ;  /* 0x0000000f1e0c72a5 */ /* 0x000fe4000f8e00ff */
[----:B------:R-:W-:Y:S02]  /*16e0*/  UIMAD.WIDE.U32 UR10, UR7, UR8, URZ ;  /* 0x00000008070a72a5 */ /* 0x000fe4000f8e00ff */
[----:B------:R-:W-:Y:S02]  /*16f0*/  UIMAD.WIDE.U32 UR16, UR6, UR8, URZ ;  /* 0x00000008061072a5 */ /* 0x000fe4000f8e00ff */
[----:B------:R-:W-:Y:S01]  /*1700*/  USEL UR5, UR31, UR5, !UP0 ;  /* 0x000000051f057287 */ /* 0x000fe2000c000000 */
[----:B------:R-:W-:Y:S02]  /*1710*/  UMOV UR4, UR13 ;  /* 0x0000000d00047c82 */ /* 0x000fe40008000000 */
[----:B------:R-:W-:Y:S01]  /*1720*/  UMOV UR10, UR11 ;  /* 0x0000000b000a7c82 */ /* 0x000fe20008000000 */
[----:B------:R-:W-:-:S02]  /*1730*/  USHF.R.U32.HI UR4, URZ, UR21, UR4 ;  /* 0x00000015ff047299 */ /* 0x000fc40008011604 */
[----:B------:R-:W-:Y:S01]  /*1740*/  @UP2 USHF.R.U32.HI UR7, URZ, UR9, UR10 ;  /* 0x00000009ff072299 */ /* 0x000fe2000801160a */
[----:B------:R-:W-:Y:S01]  /*1750*/  UMOV UR16, UR17 ;  /* 0x0000001100107c82 */ /* 0x000fe20008000000 */
[----:B------:R-:W-:Y:S02]  /*1760*/  USEL UR4, UR30, UR4, !UP3 ;  /* 0x000000041e047287 */ /* 0x000fe4000d800000 */
[----:B------:R-:W-:Y:S02]  /*1770*/  @UP2 USHF.R.U32.HI UR6, URZ, UR9, UR16 ;  /* 0x00000009ff062299 */ /* 0x000fe40008011610 */
[----:B------:R-:W-:Y:S02]  /*1780*/  UIMAD UR7, UR7, UR19, URZ ;  /* 0x00000013070772a4 */ /* 0x000fe4000f8e02ff */
[----:B------:R-:W-:Y:S02]  /*1790*/  UIMAD UR12, UR6, UR19, URZ ;  /* 0x00000013060c72a4 */ /* 0x000fe4000f8e02ff */
[----:B------:R-:W-:-:S02]  /*17a0*/  UISETP.GE.AND UP0, UPT, UR4, UR7, UPT ;  /* 0x000000070400728c */ /* 0x000fc4000bf06270 */
[----:B------:R-:W-:Y:S02]  /*17b0*/  UIMAD.WIDE.U32 UR10, UR4, UR8, URZ ;  /* 0x00000008040a72a5 */ /* 0x000fe4000f8e00ff */
[----:B------:R-:W-:Y:S02]  /*17c0*/  UISETP.GE.OR UP0, UPT, UR5, UR12, UP0 ;  /* 0x0000000c0500728c */ /* 0x000fe40008706670 */
[----:B------:R-:W-:Y:S02]  /*17d0*/  UIMAD.WIDE.U32 UR12, UR5, UR8, URZ ;  /* 0x00000008050c72a5 */ /* 0x000fe4000f8e00ff */
[----:B------:R-:W-:Y:S01]  /*17e0*/  UIADD3 UR10, UPT, UPT, -UR4, URZ, URZ ;  /* 0x000000ff040a7290 */ /* 0x000fe2000fffe1ff */
[----:B------:R-:W-:Y:S01]  /*17f0*/  UMOV UR8, UR11 ;  /* 0x0000000b00087c82 */ /* 0x000fe20008000000 */
[----:B------:R-:W-:Y:S02]  /*1800*/  UIADD3 UR11, UPT, UPT, -UR5, URZ, URZ ;  /* 0x000000ff050b7290 */ /* 0x000fe4000fffe1ff */
[----:B------:R-:W-:-:S03]  /*1810*/  USHF.R.U32.HI UR8, URZ, UR9, UR8 ;  /* 0x00000009ff087299 */ /* 0x000fc60008011608 */
[----:B------:R-:W-:Y:S01]  /*1820*/  @!UP0 UMOV UR7, UR13 ;  /* 0x0000000d00078c82 */ /* 0x000fe20008000000 */
[----:B------:R-:W-:Y:S02]  /*1830*/  UIMAD UR30, UR14, UR10, UR30 ;  /* 0x0000000a0e1e72a4 */ /* 0x000fe4000f8e021e */
[----:B------:R-:W-:Y:S02]  /*1840*/  USEL UR8, UR4, UR8, !UP2 ;  /* 0x0000000804087287 */ /* 0x000fe4000d000000 */
[----:B------:R-:W-:Y:S02]  /*1850*/  @!UP0 USHF.R.U32.HI UR7, URZ, UR9, UR7 ;  /* 0x00000009ff078299 */ /* 0x000fe40008011607 */
[----:B------:R-:W-:Y:S02]  /*1860*/  UIADD3 UR9, UPT, UPT, -UR8, URZ, URZ ;  /* 0x000000ff08097290 */ /* 0x000fe4000fffe1ff */
[----:B------:R-:W-:Y:S02]  /*1870*/  @!UP0 USEL UR7, UR5, UR7, !UP2 ;  /* 0x0000000705078287 */ /* 0x000fe4000d000000 */
[----:B------:R-:W-:-:S02]  /*1880*/  UIMAD UR9, UR19, UR9, UR4 ;  /* 0x00000009130972a4 */ /* 0x000fc4000f8e0204 */
[----:B------:R-:W-:Y:S02]  /*1890*/  @!UP0 UIADD3 UR8, UPT, UPT, UR8, -UR7, URZ ;  /* 0x8000000708088290 */ /* 0x000fe4000fffe0ff */
[----:B------:R-:W-:Y:S02]  /*18a0*/  @!UP0 UIMAD UR6, UR9, UR6, UR7 ;  /* 0x00000006090682a4 */ /* 0x000fe4000f8e0207 */
[----:B------:R-:W-:Y:S02]  /*18b0*/  @!UP0 UIMAD UR4, UR8, UR19, UR5 ;  /* 0x00000013080482a4 */ /* 0x000fe4000f8e0205 */
[----:B------:R-:W-:Y:S02]  /*18c0*/  UIMAD UR31, UR20, UR11, UR31 ;  /* 0x0000000b141f72a4 */ /* 0x000fe4000f8e021f */
[----:B------:R-:W-:Y:S01]  /*18d0*/  UIMAD UR30, UR4, UR14, UR30 ;  /* 0x0000000e041e72a4 */ /* 0x000fe2000f8e021e */
[----:B------:R-:W-:Y:S02]  /*18e0*/  @!UP0 UMOV UR5, UR6 ;  /* 0x0000000600058c82 */ /* 0x000fe40008000000 */
[----:B------:R-:W-:-:S12]  /*18f0*/  UIMAD UR31, UR5, UR20, UR31 ;  /* 0x00000014051f72a4 */ /* 0x000fd8000f8e021f */
.L_x_19:
[----:B------:R-:W-:Y:S02]  /*1900*/  UISETP.NE.AND UP2, UPT, UR24, 0x1, UPT ;  /* 0x000000011800788c */ /* 0x000fe4000bf45270 */
[----:B------:R-:W-:Y:S02]  /*1910*/  ULOP3.LUT UR22, UR22, 0xffff, URZ, 0xc0, !UPT ;  /* 0x0000ffff16167892 */ /* 0x000fe4000f8ec0ff */
[----:B------:R-:W-:Y:S02]  /*1920*/  UISETP.NE.AND UP0, UPT, UR18, 0x2, UPT ;  /* 0x000000021200788c */ /* 0x000fe4000bf05270 */
[----:B------:R-:W-:Y:S02]  /*1930*/  ULOP3.LUT UR23, UR23, 0xc00, URZ, 0xc0, !UPT ;  /* 0x00000c0017177892 */ /* 0x000fe4000f8ec0ff */
[----:B------:R-:W-:Y:S02]  /*1940*/  ULOP3.LUT UR47, UR47, 0x40, URZ, 0xc0, !UPT ;  /* 0x000000402f2f7892 */ /* 0x000fe4000f8ec0ff */
[----:B------:R-:W-:Y:S01]  /*1950*/  USHF.L.U32 UR22, UR25, UR22, URZ ;  /* 0x0000001619167299 */ /* 0x000fe200080006ff */
[----:B------:R-:W-:Y:S11]  /*1960*/  BRA.U UP2, `(.L_x_20) ;  /* 0x0000000102407547 */ /* 0x000ff6000b800000 */
[----:B------:R-:W2:Y:S01]  /*1970*/  LDCU.128 UR8, c[0x0][0xb10] ;  /* 0x00016200ff0877ac */ /* 0x000ea20008000c00 */
[----:B------:R-:W3:Y:S01]  /*1980*/  LDCU UR12, c[0x0][0xb0c] ;  /* 0x00016180ff0c77ac */ /* 0x000ee20008000800 */
[----:B------:R-:W4:Y:S01]  /*1990*/  LDCU UR13, c[0x0][0xb20] ;  /* 0x00016400ff0d77ac */ /* 0x000f220008000800 */
[----:B--2---:R-:W-:Y:S02]  /*19a0*/  UIMAD.WIDE.U32 UR4, UR31, UR8, URZ ;  /* 0x000000081f0472a5 */ /* 0x004fe4000f8e00ff */
[----:B------:R-:W-:Y:S02]  /*19b0*/  UIMAD.WIDE.U32 UR6, UR30, UR11, URZ ;  /* 0x0000000b1e0672a5 */ /* 0x000fe4000f8e00ff */
[----:B---3--:R-:W-:Y:S02]  /*19c0*/  UISETP.NE.AND UP2, UPT, UR12, 0x1, UPT ;  /* 0x000000010c00788c */ /* 0x008fe4000bf45270 */
[----:B------:R-:W-:-:S03]  /*19d0*/  USHF.R.U32.HI UR5, URZ, UR9, UR5 ;  /* 0x00000009ff057299 */ /* 0x000fc60008011605 */
[----:B------:R-:W-:Y:S01]  /*19e0*/  UMOV UR4, UR7 ;  /* 0x0000000700047c82 */ /* 0x000fe20008000000 */
[----:B------:R-:W-:Y:S02]  /*19f0*/  USEL UR5, UR31, UR5, !UP2 ;  /* 0x000000051f057287 */ /* 0x000fe4000d000000 */
[----:B------:R-:W-:Y:S02]  /*1a00*/  UISETP.NE.AND UP2, UPT, UR10, 0x1, UPT ;  /* 0x000000010a00788c */ /* 0x000fe4000bf45270 */
[----:B----4-:R-:W-:-:S04]  /*1a10*/  USHF.R.U32.HI UR4, URZ, UR13, UR4 ;  /* 0x0000000dff047299 */ /* 0x010fc80008011604 */
[----:B------:R-:W-:-:S04]  /*1a20*/  USEL UR4, UR30, UR4, !UP2 ;  /* 0x000000041e047287 */ /* 0x000fc8000d000000 */
[----:B------:R-:W-:Y:S02]  /*1a30*/  UIADD3 UR6, UPT, UPT, UR5, -UR4, URZ ;  /* 0x8000000405067290 */ /* 0x000fe4000fffe0ff */
[----:B------:R-:W-:Y:S02]  /*1a40*/  UIADD3 UR4, UPT, UPT, -UR5, UR4, URZ ;  /* 0x0000000405047290 */ /* 0x000fe4000fffe1ff */
[----:B------:R-:W-:Y:S02]  /*1a50*/  UIMAD UR30, UR6, UR10, UR30 ;  /* 0x0000000a061e72a4 */ /* 0x000fe4000f8e021e */
[----:B------:R-:W-:-:S12]  /*1a60*/  UIMAD UR31, UR4, UR12, UR31 ;  /* 0x0000000c041f72a4 */ /* 0x000fd8000f8e021f */
.L_x_20:
[----:B------:R-:W-:Y:S05]  /*1a70*/  BRA.U !UP6, `(.L_x_21) ;  /* 0x000000010e0c7547 */ /* 0x000fea000b800000 */
[----:B------:R-:W-:Y:S01]  /*1a80*/  UCGABAR_WAIT ;  /* 0x0000000000007dc7 */ /* 0x000fe20008000000 */
[----:B------:R-:W-:Y:S01]  /*1a90*/  CCTL.IVALL ;  /* 0x00000000ff00798f */ /* 0x000fe20002000000 */
[----:B------:R-:W-:Y:S05]  /*1aa0*/  BRA `(.L_x_22) ;  /* 0x0000000000047947 */ /* 0x000fea0003800000 */
.L_x_21:
[----:B------:R-:W-:Y:S06]  /*1ab0*/  BAR.SYNC.DEFER_BLOCKING 0x0 ;  /* 0x0000000000007b1d */ /* 0x000fec0000010000 */
.L_x_22:
[----:B------:R-:W-:Y:S05]  /*1ac0*/  BRA.U UP0, `(.L_x_23) ;  /* 0x0000001d00f07547 */ /* 0x000fea000b800000 */
[----:B------:R-:W2:Y:S01]  /*1ad0*/  LDCU UR6, c[0x0][0x38c] ;  /* 0x00007180ff0677ac */ /* 0x000ea20008000800 */
[----:B------:R-:W-:Y:S01]  /*1ae0*/  PLOP3.LUT P1, PT, PT, PT, UP4, 0x80, 0x8 ;  /* 0x000000000008781c */ /* 0x000fe20003f2f048 */
[----:B------:R-:W-:Y:S01]  /*1af0*/  IMAD.MOV.U32 R12, RZ, RZ, 0x1 ;  /* 0x00000001ff0c7424 */ /* 0x000fe200078e00ff */
[----:B------:R-:W-:Y:S02]  /*1b00*/  ISETP.NE.AND P2, PT, R0, RZ, P3 ;  /* 0x000000ff0000720c */ /* 0x000fe40001f45270 */
[----:B------:R-:W-:Y:S02]  /*1b10*/  CS2R R10, SRZ ;  /* 0x00000000000a7805 */ /* 0x000fe4000001ff00 */
[----:B------:R-:W-:Y:S01]  /*1b20*/  PLOP3.LUT P1, PT, P1, PT, PT, 0x8, 0x80 ;  /* 0x000000000080781c */ /* 0x000fe20000f2e170 */
[----:B------:R-:W-:Y:S01]  /*1b30*/  IMAD.MOV.U32 R9, RZ, RZ, RZ ;  /* 0x000000ffff097224 */ /* 0x000fe200078e00ff */
[----:B------:R-:W3:Y:S01]  /*1b40*/  LDCU UR39, c[0x0][0x370] ;  /* 0x00006e00ff2777ac */ /* 0x000ee20008000800 */
[----:B------:R-:W-:Y:S01]  /*1b50*/  IMAD.MOV.U32 R8, RZ, RZ, 0x1 ;  /* 0x00000001ff087424 */ /* 0x000fe200078e00ff */
[----:B------:R-:W4:Y:S01]  /*1b60*/  LDCU.64 UR26, c[0x0][0x348] ;  /* 0x00006900ff1a77ac */ /* 0x000f220008000a00 */
[----:B------:R-:W-:Y:S01]  /*1b70*/  ULEA.HI UR44, UR23, UR47, URZ, 0x1a ;  /* 0x0000002f172c7291 */ /* 0x000fe2000f8fd0ff */
[----:B------:R-:W1:Y:S01]  /*1b80*/  LDCU UR38, c[0x0][0x374] ;  /* 0x00006e80ff2677ac */ /* 0x000e620008000800 */
[----:B--2---:R-:W-:-:S02]  /*1b90*/  UIADD3 UR5, UPT, UPT, UR6, 0x3f, URZ ;  /* 0x0000003f06057890 */ /* 0x004fc4000fffe0ff */
[----:B------:R-:W-:Y:S02]  /*1ba0*/  UIADD3 UR48, UPT, UPT, UR6, 0x7e, URZ ;  /* 0x0000007e06307890 */ /* 0x000fe4000fffe0ff */
[----:B------:R-:W-:Y:S01]  /*1bb0*/  USHF.R.S32.HI UR4, URZ, 0x1f, UR5 ;  /* 0x0000001fff047899 */ /* 0x000fe20008011405 */
[----:B------:R-:W-:-:S03]  /*1bc0*/  UMOV UR7, URZ ;  /* 0x000000ff00077c82 */ /* 0x000fc60008000000 */
[----:B------:R-:W-:Y:S02]  /*1bd0*/  ULEA.HI UR4, UR4, UR5, URZ, 0x6 ;  /* 0x0000000504047291 */ /* 0x000fe4000f8f30ff */
[----:B------:R-:W-:Y:S02]  /*1be0*/  UIADD3 UR5, UPT, UPT, UR6, -0x1, URZ ;  /* 0xffffffff06057890 */ /* 0x000fe4000fffe0ff */
[----:B------:R-:W-:Y:S02]  /*1bf0*/  USHF.R.S32.HI UR41, URZ, 0x6, UR4 ;  /* 0x00000006ff297899 */ /* 0x000fe40008011404 */
[----:B------:R-:W-:Y:S02]  /*1c00*/  UISETP.GE.U32.AND UP1, UPT, UR5, -0x7f, UPT ;  /* 0xffffff810500788c */ /* 0x000fe4000bf26070 */
[----:B------:R-:W-:-:S04]  /*1c10*/  UISETP.LT.U32.AND UP0, UPT, UR41, 0x1a, UPT ;  /* 0x0000001a2900788c */ /* 0x000fc8000bf01070 */
[----:B------:R-:W-:Y:S02]  /*1c20*/  USEL UR40, UR41, 0x1a, UP0 ;  /* 0x0000001a29287887 */ /* 0x000fe40008000000 */
[----:B------:R-:W-:Y:S02]  /*1c30*/  UISETP.NE.AND UP0, UPT, UR18, URZ, UPT ;  /* 0x000000ff1200728c */ /* 0x000fe4000bf05270 */
[----:B------:R-:W-:Y:S02]  /*1c40*/  UIADD3 UR4, UPT, UPT, UR40, -0x1, URZ ;  /* 0xffffffff28047890 */ /* 0x000fe4000fffe0ff */
[----:B------:R-:W-:Y:S02]  /*1c50*/  @UP1 UIADD3 UR4, UPT, UPT, UR40, URZ, URZ ;  /* 0x000000ff28041290 */ /* 0x000fe4000fffe0ff */
[----:B------:R-:W-:Y:S02]  /*1c60*/  USEL UR24, UR43, 0x2, UP0 ;  /* 0x000000022b187887 */ /* 0x000fe40008000000 */
[----:B------:R-:W-:-:S02]  /*1c70*/  UIADD3 UR45, UPT, UPT, UR41, -UR40, URZ ;  /* 0x80000028292d7290 */ /* 0x000fc4000fffe0ff */
[----:B------:R-:W-:Y:S02]  /*1c80*/  UIADD3 UR28, UPT, UPT, UR4, 0x1, URZ ;  /* 0x00000001041c7890 */ /* 0x000fe4000fffe0ff */
[----:B-1-34-:R-:W-:-:S12]  /*1c90*/  UIADD3 UR43, UPT, UPT, -UR4, URZ, URZ ;  /* 0x000000ff042b7290 */ /* 0x01afd8000fffe1ff */
.L_x_43:
[----:B------:R-:W-:Y:S01]  /*1ca0*/  UISETP.NE.AND UP0, UPT, UR46, URZ, UPT ;  /* 0x000000ff2e00728c */ /* 0x000fe2000bf05270 */
[----:B-1----:R-:W1:Y:S08]  /*1cb0*/  S2UR UR46, SR_CgaCtaId ;  /* 0x00000000002e79c3 */ /* 0x002e700000008800 */
[----:B------:R-:W-:Y:S05]  /*1cc0*/  BRA.U UP0, `(.L_x_24) ;  /* 0x0000000100347547 */ /* 0x000fea000b800000 */
[----:B------:R-:W2:Y:S01]  /*1cd0*/  S2R R0, SR_CgaCtaId ;  /* 0x0000000000007919 */ /* 0x000ea20000008800 */
[----:B------:R-:W-:Y:S02]  /*1ce0*/  MOV R3, 0x400 ;  /* 0x0000040000037802 */ /* 0x000fe40000000f00 */
[----:B------:R-:W-:Y:S02]  /*1cf0*/  SHF.L.U32 R2, R8, 0x1f, RZ ;  /* 0x0000001f08027819 */ /* 0x000fe400000006ff */
[----:B--2---:R-:W-:-:S05]  /*1d00*/  LEA R0, R0, R3, 0x18 ;  /* 0x0000000300007211 */ /* 0x004fca00078ec0ff */
[----:B------:R-:W-:-:S04]  /*1d10*/  IMAD R3, R9, 0x8, R0 ;  /* 0x0000000809037824 */ /* 0x000fc800078e0200 */
[----:B------:R-:W2:Y:S02]  /*1d20*/  SYNCS.PHASECHK.TRANS64.TRYWAIT P0, [R3+URZ+0x240], R2 ;  /* 0x00024002030075a7 */ /* 0x000ea400080011ff */
[----:B--2---:R-:W-:Y:S05]  /*1d30*/  @!P0 BRA `(.L_x_25) ;  /* 0x00000070005c8947 */ /* 0x004fea0003800000 */
.L_x_146:
[----:B------:R-:W-:Y:S01]  /*1d40*/  VIADD R9, R9, 0x1 ;  /* 0x0000000109097836 */ /* 0x000fe20000000000 */
[----:B------:R2:W-:Y:S04]  /*1d50*/  SYNCS.ARRIVE.TRANS64.A1T0 RZ, [R3+URZ+0x230], RZ ;  /* 0x000230ff03ff79a7 */ /* 0x0005e800081000ff */
[----:B------:R-:W-:-:S04]  /*1d60*/  ISETP.NE.AND P0, PT, R9, 0x2, PT ;  /* 0x000000020900780c */ /* 0x000fc80003f05270 */
[----:B------:R-:W-:Y:S02]  /*1d70*/  SEL R9, R9, RZ, P0 ;  /* 0x000000ff09097207 */ /* 0x000fe40000000000 */
[----:B--2---:R-:W-:-:S04]  /*1d80*/  SEL R3, RZ, 0x1, P0 ;  /* 0x00000001ff037807 */ /* 0x004fc80000000000 */
[----:B------:R-:W-:-:S07]  /*1d90*/  LOP3.LUT R8, R8, R3, RZ, 0x3c, !PT ;  /* 0x0000000308087212 */ /* 0x000fce00078e3cff */
.L_x_24:
[----:B------:R-:W-:Y:S01]  /*1da0*/  UMOV UR6, 0x400 ;  /* 0x0000040000067882 */ /* 0x000fe20000000000 */
[----:B------:R-:W-:Y:S01]  /*1db0*/  UISETP.GE.U32.AND UP0, UPT, UR48, 0x7f, UPT ;  /* 0x0000007f3000788c */ /* 0x000fe2000bf06070 */
[----:B------:R-:W-:Y:S01]  /*1dc0*/  SHF.L.U32 R0, R12, 0x1f, RZ ;  /* 0x0000001f0c007819 */ /* 0x000fe200000006ff */
[----:B-1----:R-:W-:Y:S02]  /*1dd0*/  ULEA UR6, UR46, UR6, 0x18 ;  /* 0x000000062e067291 */ /* 0x002fe4000f8ec0ff */
[----:B------:R-:W-:Y:S02]  /*1de0*/  ULEA UR11, UR30, UR44, 0x7 ;  /* 0x0000002c1e0b7291 */ /* 0x000fe4000f8e38ff */
[----:B------:R-:W-:Y:S01]  /*1df0*/  ULEA UR4, UR7, UR6, 0x3 ;  /* 0x0000000607047291 */ /* 0x000fe2000f8e18ff */
[----:B------:R-:W-:-:S08]  /*1e00*/  UMOV UR13, URZ ;  /* 0x000000ff000d7c82 */ /* 0x000fd00008000000 */
[----:B------:R1:W2:Y:S01]  /*1e10*/  SYNCS.PHASECHK.TRANS64.TRYWAIT P0, [UR4+0xd0], R0 ;  /* 0x0000d000ff0075a7 */ /* 0x0002a20008001104 */
[----:B------:R-:W-:-:S04]  /*1e20*/  ULEA.HI UR4, UR31, UR31, URZ, 0x1 ;  /* 0x0000001f1f047291 */ /* 0x000fc8000f8f08ff */
[----:B------:R-:W-:-:S04]  /*1e30*/  USHF.L.U32 UR4, UR4, 0x6, URZ ;  /* 0x0000000604047899 */ /* 0x000fc800080006ff */
[----:B------:R-:W-:Y:S01]  /*1e40*/  ULOP3.LUT UR35, UR47, 0xffffff80, UR4, 0xf8, !UPT ;  /* 0xffffff802f237892 */ /* 0x000fe2000f8ef804 */
[----:B------:R-:W-:Y:S11]  /*1e50*/  BRA.U !UP0, `(.L_x_26) ;  /* 0x0000000108c47547 */ /* 0x000ff6000b800000 */
[----:B------:R-:W-:Y:S01]  /*1e60*/  UMOV UR16, UR43 ;  /* 0x0000002b00107c82 */ /* 0x000fe20008000000 */
[----:B------:R-:W-:Y:S01]  /*1e70*/  UMOV UR4, UR7 ;  /* 0x0000000700047c82 */ /* 0x000fe20008000000 */
[----:B------:R-:W-:-:S05]  /*1e80*/  UMOV UR34, URZ ;  /* 0x000000ff00227c82 */ /* 0x000fca0008000000 */
.L_x_32:
[----:B------:R-:W-:Y:S01]  /*1e90*/  ULEA UR33, UR4, UR6, 0x3 ;  /* 0x0000000604217291 */ /* 0x000fe2000f8e18ff */
[----:B------:R-:W-:Y:S01]  /*1ea0*/  @P3 MOV R2, 0x4000 ;  /* 0x0000400000023802 */ /* 0x000fe20000000f00 */
[----:B--234-:R-:W-:Y:S10]  /*1eb0*/  @P0 BRA `(.L_x_27) ;  /* 0x00000000000c0947 */ /* 0x01cff40003800000 */
[----:B------:R-:W-:-:S04]  /*1ec0*/  SHF.L.U32 R3, R12, 0x1f, RZ ;  /* 0x0000001f0c037819 */ /* 0x000fc800000006ff */
[----:B------:R-:W2:Y:S02]  /*1ed0*/  SYNCS.PHASECHK.TRANS64.TRYWAIT P0, [UR33+0xd0], R3 ;  /* 0x0000d003ff0075a7 */ /* 0x000ea40008001121 */
[----:B--2---:R-:W-:Y:S05]  /*1ee0*/  @!P0 BRA `(.L_x_28) ;  /* 0x0000007000048947 */ /* 0x004fea0003800000 */
.L_x_27:
[----:B------:R2:W-:Y:S01]  /*1ef0*/  @P3 SYNCS.ARRIVE.TRANS64 RZ, [UR33], R2 ;  /* 0x00000002ffff39a7 */ /* 0x0005e20008000021 */
[----:B------:R-:W-:Y:S02]  /*1f00*/  ULOP3.LUT UR5, UR24, 0x2, URZ, 0xfc, !UPT ;  /* 0x0000000218057892 */ /* 0x000fe4000f8efcff */
[----:B------:R-:W-:Y:S02]  /*1f10*/  UIADD3 UR16, UPT, UPT, UR16, 0x1, URZ ;  /* 0x0000000110107890 */ /* 0x000fe4000fffe0ff */
[----:B------:R-:W-:Y:S02]  /*1f20*/  UISETP.NE.AND UP0, UPT, UR5, 0x2, UPT ;  /* 0x000000020500788c */ /* 0x000fe4000bf05270 */
[----:B------:R-:W-:-:S07]  /*1f30*/  UISETP.NE.AND UP2, UPT, UR16, 0x1, UPT ;  /* 0x000000011000788c */ /* 0x000fce000bf45270 */
[----:B------:R-:W-:Y:S05]  /*1f40*/  BRA.U UP0, `(.L_x_29) ;  /* 0x0000000100047547 */ /* 0x000fea000b800000 */
[----:B------:R-:W-:Y:S05]  /*1f50*/  BPT.TRAP 0x1 ;  /* 0x000000040000795c */ /* 0x000fea0000300000 */
.L_x_29:
[----:B------:R-:W-:Y:S04]  /*1f60*/  BSSY.RECONVERGENT B0, `(.L_x_30) ;  /* 0x0000003000007945 */ /* 0x000fe80003800200 */
[----:B------:R-:W-:Y:S05]  /*1f70*/  @!P2 BRA `(.L_x_31) ;  /* 0x000000000004a947 */ /* 0x000fea0003800000 */
[----:B------:R-:W-:Y:S05]  /*1f80*/  BPT.TRAP 0x1 ;  /* 0x000000040000795c */ /* 0x000fea0000300000 */
.L_x_31:
[----:B------:R-:W-:Y:S05]  /*1f90*/  BSYNC.RECONVERGENT B0 ;  /* 0x0000000000007941 */ /* 0x000fea0003800200 */
.L_x_30:
[----:B------:R-:W-:Y:S02]  /*1fa0*/  UIADD3 UR5, UPT, UPT, UR4, 0x1, URZ ;  /* 0x0000000104057890 */ /* 0x000fe4000fffe0ff */
[----:B------:R-:W-:Y:S02]  /*1fb0*/  USHF.L.U32 UR32, UR4, 0xc, URZ ;  /* 0x0000000c04207899 */ /* 0x000fe400080006ff */
[----:B------:R-:W-:Y:S02]  /*1fc0*/  UISETP.NE.AND UP0, UPT, UR5, 0x1a, UPT ;  /* 0x0000001a0500788c */ /* 0x000fe4000bf05270 */
[----:B------:R-:W-:Y:S02]  /*1fd0*/  UIADD3 UR14, UP1, UPT, UR26, 0x80, URZ ;  /* 0x000000801a0e7890 */ /* 0x000fe4000ff3e0ff */
[----:B------:R-:W-:Y:S02]  /*1fe0*/  USEL UR8, URZ, 0x1, UP0 ;  /* 0x00000001ff087887 */ /* 0x000fe40008000000 */
[----:B------:R-:W-:-:S02]  /*1ff0*/  USEL UR7, UR5, URZ, UP0 ;  /* 0x000000ff05077287 */ /* 0x000fc40008000000 */
[----:B------:R-:W-:Y:S02]  /*2000*/  UIADD3 UR4, UP0, UPT, UR26, 0x180, URZ ;  /* 0x000001801a047890 */ /* 0x000fe4000ff1e0ff */
[----:B------:R-:W-:Y:S01]  /*2010*/  ULEA UR5, UR7, UR6, 0x3 ;  /* 0x0000000607057291 */ /* 0x000fe2000f8e18ff */
[----:B------:R-:W-:Y:S01]  /*2020*/  LOP3.LUT R12, R12, UR8, RZ, 0x3c, !PT ;  /* 0x000000080c0c7c12 */ /* 0x000fe2000f8e3cff */
[----:B------:R-:W-:Y:S02]  /*2030*/  ULOP3.LUT UR8, UR32, UR23, URZ, 0xfc, !UPT ;  /* 0x0000001720087292 */ /* 0x000fe4000f8efcff */
[----:B------:R-:W-:Y:S01]  /*2040*/  ULOP3.LUT UR33, UR33, 0xfefffff8, URZ, 0xc0, !UPT ;  /* 0xfefffff821217892 */ /* 0x000fe2000f8ec0ff */
[----:B-1----:R-:W-:Y:S01]  /*2050*/  SHF.L.U32 R0, R12, 0x1f, RZ ;  /* 0x0000001f0c007819 */ /* 0x002fe200000006ff */
[----:B------:R-:W-:Y:S02]  /*2060*/  UIADD3.X UR15, UPT, UPT, URZ, UR27, URZ, UP1, !UPT ;  /* 0x0000001bff0f7290 */ /* 0x000fe40008ffe4ff */
[----:B------:R-:W-:Y:S01]  /*2070*/  UIADD3 UR32, UPT, UPT, UR6, 0x4400, UR32 ;  /* 0x0000440006207890 */ /* 0x000fe2000fffe020 */
[----:B------:R3:W4:Y:S01]  /*2080*/  SYNCS.PHASECHK.TRANS64.TRYWAIT P0, [UR5+0xd0], R0 ;  /* 0x0000d000ff0075a7 */ /* 0x0007220008001105 */
[----:B------:R-:W-:-:S02]  /*2090*/  UIADD3 UR8, UPT, UPT, UR6, 0x1e400, UR8 ;  /* 0x0001e40006087890 */ /* 0x000fc4000fffe008 */
[----:B------:R-:W-:Y:S02]  /*20a0*/  UIADD3.X UR5, UPT, UPT, URZ, UR27, URZ, UP0, !UPT ;  /* 0x0000001bff057290 */ /* 0x000fe400087fe4ff */
[----:B------:R-:W-:Y:S01]  /*20b0*/  UPRMT UR13, URZ, 0x5410, UR22 ;  /* 0x00005410ff0d7896 */ /* 0x000fe20008000016 */
[----:B------:R-:W-:Y:S01]  /*20c0*/  UMOV UR18, 0x0 ;  /* 0x0000000000127882 */ /* 0x000fe20000000000 */
[----:B------:R-:W-:Y:S01]  /*20d0*/  UMOV UR19, 0x10000000 ;  /* 0x1000000000137882 */ /* 0x000fe20000000000 */
[----:B------:R-:W-:Y:S01]  /*20e0*/  UMOV UR10, UR34 ;  /* 0x00000022000a7c82 */ /* 0x000fe20008000000 */
[----:B------:R-:W-:Y:S01]  /*20f0*/  UMOV UR12, UR36 ;  /* 0x00000024000c7c82 */ /* 0x000fe20008000000 */
[----:B------:R-:W-:Y:S01]  /*2100*/  UMOV UR9, UR33 ;  /* 0x0000002100097c82 */ /* 0x000fe20008000000 */
[----:B------:R1:W-:Y:S03]  /*2110*/  UTMALDG.3D.2CTA [UR32], [UR14], desc[UR18] ;  /* 0x000012200e0075b4 */ /* 0x0003e60008211000 */
[----:B------:R2:W-:Y:S01]  /*2120*/  UTMALDG.3D.MULTICAST.2CTA [UR8], [UR4], UR13, desc[UR18] ;  /* 0x00001208040073b4 */ /* 0x0005e2000821180d */
[----:B-1----:R-:W-:Y:S01]  /*2130*/  UIADD3 UR34, UPT, UPT, UR34, 0x40, URZ ;  /* 0x0000004022227890 */ /* 0x002fe2000fffe0ff */
[----:B--2---:R-:W-:Y:S01]  /*2140*/  UMOV UR13, UR28 ;  /* 0x0000001c000d7c82 */ /* 0x004fe20008000000 */
[----:B------:R-:W-:Y:S01]  /*2150*/  UMOV UR4, UR7 ;  /* 0x0000000700047c82 */ /* 0x000fe20008000000 */
[----:B------:R-:W-:Y:S09]  /*2160*/  BRA.U UP2, `(.L_x_32) ;  /* 0xfffffffd02487547 */ /* 0x000ff2000b83ffff */
.L_x_26:
[----:B------:R-:W-:Y:S01]  /*2170*/  ULEA UR4, UR7, UR6, 0x3 ;  /* 0x0000000607047291 */ /* 0x000fe2000f8e18ff */
[----:B-1-3--:R-:W-:Y:S01]  /*2180*/  SHF.L.U32 R0, R12, 0x1f, RZ ;  /* 0x0000001f0c007819 */ /* 0x00afe200000006ff */
[----:B------:R-:W-:Y:S01]  /*2190*/  @!P1 SYNCS.ARRIVE.TRANS64.A1T0 RZ, [UR6+0x1c8], RZ ;  /* 0x0001c8ffffff99a7 */ /* 0x000fe20008100006 */
[----:B------:R-:W-:-:S06]  /*21a0*/  UISETP.GT.AND UP0, UPT, UR41, UR40, UPT ;  /* 0x000000282900728c */ /* 0x000fcc000bf04270 */
[----:B--2-4-:R1:W2:Y:S03]  /*21b0*/  SYNCS.PHASECHK.TRANS64.TRYWAIT P0, [UR4+0xd0], R0 ;  /* 0x0000d000ff0075a7 */ /* 0x0142a60008001104 */
[----:B------:R-:W-:Y:S05]  /*21c0*/  BRA.U !UP0, `(.L_x_33) ;  /* 0x0000000108c47547 */ /* 0x000fea000b800000 */
[----:B------:R-:W-:Y:S01]  /*21d0*/  UIADD3 UR25, UPT, UPT, UR45, UR13, URZ ;  /* 0x0000000d2d197290 */ /* 0x000fe2000fffe0ff */
[----:B------:R-:W-:-:S11]  /*21e0*/  UMOV UR4, UR7 ;  /* 0x0000000700047c82 */ /* 0x000fd60008000000 */
.L_x_39:
[----:B------:R-:W-:Y:S01]  /*21f0*/  ULEA UR17, UR4, UR6, 0x3 ;  /* 0x0000000604117291 */ /* 0x000fe2000f8e18ff */
[----:B--2---:R-:W-:Y:S01]  /*2200*/  @P3 MOV R2, 0x4000 ;  /* 0x0000400000023802 */ /* 0x004fe20000000f00 */
[----:B--2-4-:R-:W-:Y:S10]  /*2210*/  @P0 BRA `(.L_x_34) ;  /* 0x00000000000c0947 */ /* 0x014ff40003800000 */
[----:B------:R-:W-:-:S04]  /*2220*/  SHF.L.U32 R3, R12, 0x1f, RZ ;  /* 0x0000001f0c037819 */ /* 0x000fc800000006ff */
[----:B------:R-:W2:Y:S02]  /*2230*/  SYNCS.PHASECHK.TRANS64.TRYWAIT P0, [UR17+0xd0], R3 ;  /* 0x0000d003ff0075a7 */ /* 0x000ea40008001111 */
[----:B--2---:R-:W-:Y:S05]  /*2240*/  @!P0 BRA `(.L_x_35) ;  /* 0x0000006c00448947 */ /* 0x004fea0003800000 */
.L_x_34:
[----:B------:R2:W-:Y:S01]  /*2250*/  @P3 SYNCS.ARRIVE.TRANS64 RZ, [UR17], R2 ;  /* 0x00000002ffff39a7 */ /* 0x0005e20008000011 */
[----:B------:R-:W-:-:S04]  /*2260*/  ULOP3.LUT UR5, UR24, 0x2, URZ, 0xfc, !UPT ;  /* 0x0000000218057892 */ /* 0x000fc8000f8efcff */
[----:B------:R-:W-:-:S09]  /*2270*/  UISETP.NE.AND UP0, UPT, UR5, 0x2, UPT ;  /* 0x000000020500788c */ /* 0x000fd2000bf05270 */
[----:B------:R-:W-:Y:S05]  /*2280*/  BRA.U UP0, `(.L_x_36) ;  /* 0x0000000100047547 */ /* 0x000fea000b800000 */
[----:B------:R-:W-:Y:S05]  /*2290*/  BPT.TRAP 0x1 ;  /* 0x000000040000795c */ /* 0x000fea0000300000 */
.L_x_36:
[----:B------:R-:W-:Y:S04]  /*22a0*/  BSSY.RECONVERGENT B0, `(.L_x_37) ;  /* 0x0000003000007945 */ /* 0x000fe80003800200 */
[----:B------:R-:W-:Y:S05]  /*22b0*/  @!P2 BRA `(.L_x_38) ;  /* 0x000000000004a947 */ /* 0x000fea0003800000 */
[----:B------:R-:W-:Y:S05]  /*22c0*/  BPT.TRAP 0x1 ;  /* 0x000000040000795c */ /* 0x000fea0000300000 */
.L_x_38:
[----:B------:R-:W-:Y:S05]  /*22d0*/  BSYNC.RECONVERGENT B0 ;  /* 0x0000000000007941 */ /* 0x000fea0003800200 */
.L_x_37:
        /* <DEDUP_REMOVED lines=10> */
[----:B------:R-:W-:Y:S01]  /*2380*/  USHF.L.U32 UR18, UR13, 0x6, URZ ;  /* 0x000000060d127899 */ /* 0x000fe200080006ff */
[----:B-1----:R-:W-:Y:S01]  /*2390*/  SHF.L.U32 R0, R12, 0x1f, RZ ;  /* 0x0000001f0c007819 */ /* 0x002fe200000006ff */
[----:B------:R-:W-:Y:S02]  /*23a0*/  ULOP3.LUT UR17, UR17, 0xfefffff8, URZ, 0xc0, !UPT ;  /* 0xfefffff811117892 */ /* 0x000fe4000f8ec0ff */
[----:B------:R-:W-:Y:S01]  /*23b0*/  UIADD3 UR16, UPT, UPT, UR6, 0x4400, UR16 ;  /* 0x0000440006107890 */ /* 0x000fe2000fffe010 */
[----:B------:R3:W4:Y:S01]  /*23c0*/  SYNCS.PHASECHK.TRANS64.TRYWAIT P0, [UR5+0xd0], R0 ;  /* 0x0000d000ff0075a7 */ /* 0x0007220008001105 */
[----:B------:R-:W-:-:S02]  /*23d0*/  UIADD3.X UR5, UPT, UPT, URZ, UR27, URZ, UP1, !UPT ;  /* 0x0000001bff057290 */ /* 0x000fc40008ffe4ff */
[----:B------:R-:W-:Y:S02]  /*23e0*/  UIADD3 UR8, UPT, UPT, UR6, 0x1e400, UR8 ;  /* 0x0001e40006087890 */ /* 0x000fe4000fffe008 */
[----:B------:R-:W-:Y:S02]  /*23f0*/  UPRMT UR21, URZ, 0x5410, UR22 ;  /* 0x00005410ff157896 */ /* 0x000fe40008000016 */
[----:B------:R-:W-:Y:S01]  /*2400*/  UIADD3.X UR15, UPT, UPT, URZ, UR27, URZ, UP0, !UPT ;  /* 0x0000001bff0f7290 */ /* 0x000fe200087fe4ff */
[----:B------:R-:W-:Y:S01]  /*2410*/  UMOV UR30, 0x0 ;  /* 0x00000000001e7882 */ /* 0x000fe20000000000 */
[----:B------:R-:W-:Y:S01]  /*2420*/  UMOV UR31, 0x10000000 ;  /* 0x10000000001f7882 */ /* 0x000fe20000000000 */
[----:B------:R-:W-:Y:S01]  /*2430*/  UMOV UR19, UR35 ;  /* 0x0000002300137c82 */ /* 0x000fe20008000000 */
[----:B------:R-:W-:Y:S01]  /*2440*/  UMOV UR20, UR36 ;  /* 0x0000002400147c82 */ /* 0x000fe20008000000 */
[----:B------:R-:W-:Y:S01]  /*2450*/  UMOV UR12, UR36 ;  /* 0x00000024000c7c82 */ /* 0x000fe20008000000 */
[----:B------:R-:W-:Y:S01]  /*2460*/  UMOV UR9, UR17 ;  /* 0x0000001100097c82 */ /* 0x000fe20008000000 */
[----:B------:R-:W-:Y:S01]  /*2470*/  UMOV UR10, UR18 ;  /* 0x00000012000a7c82 */ /* 0x000fe20008000000 */
[----:B------:R1:W-:Y:S01]  /*2480*/  UTMALDG.3D.2CTA [UR16], [UR4], desc[UR30] ;  /* 0x00001e10040075b4 */ /* 0x0003e20008211000 */
[----:B------:R-:W-:-:S04]  /*2490*/  UIADD3 UR13, UPT, UPT, UR13, 0x1, URZ ;  /* 0x000000010d0d7890 */ /* 0x000fc8000fffe0ff */
[----:B------:R-:W-:Y:S01]  /*24a0*/  UISETP.NE.AND UP0, UPT, UR13, UR25, UPT ;  /* 0x000000190d00728c */ /* 0x000fe2000bf05270 */
[----:B------:R3:W-:Y:S01]  /*24b0*/  UTMALDG.3D.MULTICAST.2CTA [UR8], [UR14], UR21, desc[UR30] ;  /* 0x00001e080e0073b4 */ /* 0x0007e20008211815 */
[----:B-1----:R-:W-:-:S07]  /*24c0*/  UMOV UR4, UR7 ;  /* 0x0000000700047c82 */ /* 0x002fce0008000000 */
[----:B---3--:R-:W-:Y:S05]  /*24d0*/  BRA.U UP0, `(.L_x_39) ;  /* 0xfffffffd00447547 */ /* 0x008fea000b83ffff */
.L_x_33:
[C---:B------:R-:W-:Y:S01]  /*24e0*/  LEA R3, R11.reuse, UR6, 0x3 ;  /* 0x000000060b037c11 */ /* 0x040fe2000f8e18ff */
[----:B------:R-:W-:Y:S01]  /*24f0*/  NOP ;  /* 0x0000000000007918 */ /* 0x000fe20000000000 */
[----:B-1----:R-:W-:Y:S02]  /*2500*/  SHF.L.U32 R0, R10, 0x1f, RZ ;  /* 0x0000001f0a007819 */ /* 0x002fe400000006ff */
[----:B------:R-:W-:Y:S02]  /*2510*/  LEA R5, R11, UR6, 0x4 ;  /* 0x000000060b057c11 */ /* 0x000fe4000f8e20ff */
[----:B--2-4-:R-:W1:Y:S02]  /*2520*/  SYNCS.PHASECHK.TRANS64.TRYWAIT P0, [R3+URZ+0x1d0], R0 ;  /* 0x0001d000030075a7 */ /* 0x014e6400080011ff */
[----:B-1----:R-:W-:Y:S05]  /*2530*/  @!P0 BRA `(.L_x_40) ;  /* 0x0000006800a08947 */ /* 0x002fea0003800000 */
.L_x_149:
[----:B------:R-:W2:Y:S01]  /*2540*/  LDS.128 R4, [R5+0x260] ;  /* 0x0002600005047984 */ /* 0x000ea20000000c00 */
[----:B------:R-:W-:Y:S01]  /*2550*/  UISETP.GE.AND UP0, UPT, UR42, 0x1, UPT ;  /* 0x000000012a00788c */ /* 0x000fe2000bf06270 */
[----:B------:R-:W-:Y:S01]  /*2560*/  @!PT LDS RZ, [RZ] ;  /* 0x00000000fffff984 */ /* 0x000fe20000000800 */
[----:B------:R-:W-:Y:S01]  /*2570*/  @!PT LDS RZ, [RZ] ;  /* 0x00000000fffff984 */ /* 0x000fe20000000800 */
[----:B------:R-:W-:Y:S01]  /*2580*/  @!PT LDS RZ, [RZ] ;  /* 0x00000000fffff984 */ /* 0x000fe20000000800 */
[----:B------:R-:W-:Y:S01]  /*2590*/  @!PT LDS RZ, [RZ] ;  /* 0x00000000fffff984 */ /* 0x000fe20000000800 */
[----:B------:R3:W-:Y:S06]  /*25a0*/  MEMBAR.ALL.CTA ;  /* 0x0000000000007992 */ /* 0x0007ec0000008000 */
[----:B---3--:R-:W3:Y:S01]  /*25b0*/  FENCE.VIEW.ASYNC.S ;  /* 0x00000000000073c6 */ /* 0x008ee20000000000 */
[----:B--2---:R-:W-:-:S13]  /*25c0*/  LOP3.LUT P0, RZ, R6, 0x1, RZ, 0xc0, !PT ;  /* 0x0000000106ff7812 */ /* 0x004fda000780c0ff */
[----:B---3--:R-:W-:Y:S01]  /*25d0*/  VOTEU.ANY UP1, P0 ;  /* 0x0000000000ff7886 */ /* 0x008fe20000020100 */
[----:B------:R-:W-:-:S13]  /*25e0*/  PLOP3.LUT P0, PT, PT, PT, UP1, 0x80, 0x8 ;  /* 0x000000000008781c */ /* 0x000fda0003f0f018 */
[----:B-1----:R-:W-:Y:S02]  /*25f0*/  @P0 LOP3.LUT R0, R5, 0xffff, RZ, 0xc0, !PT ;  /* 0x0000ffff05000812 */ /* 0x002fe400078ec0ff */
[----:B------:R-:W-:Y:S02]  /*2600*/  @P0 MOV R2, R4 ;  /* 0x0000000400020202 */ /* 0x000fe40000000f00 */
[----:B------:R-:W-:Y:S01]  /*2610*/  @P0 R2UR UR5, R0 ;  /* 0x00000000000502ca */ /* 0x000fe200000e0000 */
[----:B------:R-:W-:Y:S01]  /*2620*/  VIADD R0, R3, 0x1e0 ;  /* 0x000001e003007836 */ /* 0x000fe20000000000 */
[----:B------:R-:W-:Y:S02]  /*2630*/  @P0 SHF.R.U32.HI R4, RZ, 0x10, R5 ;  /* 0x00000010ff040819 */ /* 0x000fe40000011605 */
[----:B------:R-:W-:Y:S02]  /*2640*/  @P0 R2UR UR8, R2 ;  /* 0x00000000020802ca */ /* 0x000fe400000e0000 */
[----:B------:R-:W-:-:S02]  /*2650*/  PRMT R0, RZ, 0x654, R0 ;  /* 0x00000654ff007816 */ /* 0x000fc40000000000 */
[----:B------:R-:W-:Y:S02]  /*2660*/  @P0 R2UR UR4, R4 ;  /* 0x00000000040402ca */ /* 0x000fe400000e0000 */
[----:B------:R1:W-:Y:S03]  /*2670*/  SYNCS.ARRIVE.TRANS64.RED.A1T0 RZ, [R0+URZ], RZ ;  /* 0x000000ff00ff79a7 */ /* 0x0003e600081004ff */
[----:B------:R-:W-:-:S04]  /*2680*/  @UP1 UMOV UR29, UR5 ;  /* 0x00000005001d1c82 */ /* 0x000fc80008000000 */
[----:B------:R-:W-:-:S04]  /*2690*/  @UP1 UMOV UR37, UR8 ;  /* 0x0000000800251c82 */ /* 0x000fc80008000000 */
[----:B------:R-:W-:Y:S01]  /*26a0*/  @UP1 UMOV UR36, UR4 ;  /* 0x0000000400241c82 */ /* 0x000fe20008000000 */
[----:B------:R-:W-:Y:S05]  /*26b0*/  BRA.U !UP0, `(.L_x_41) ;  /* 0x0000000108d47547 */ /* 0x000fea000b800000 */
[----:B------:R-:W2:Y:S01]  /*26c0*/  LDCU.128 UR12, c[0x0][0xb10] ;  /* 0x00016200ff0c77ac */ /* 0x000ea20008000c00 */
[----:B------:R-:W3:Y:S01]  /*26d0*/  LDCU UR30, c[0x0][0xb20] ;  /* 0x00016400ff1e77ac */ /* 0x000ee20008000800 */
[----:B------:R-:W4:Y:S01]  /*26e0*/  LDCU UR25, c[0x0][0xb0c] ;  /* 0x00016180ff1977ac */ /* 0x000f220008000800 */
[----:B------:R-:W1:Y:S01]  /*26f0*/  LDCU.64 UR10, c[0x0][0xb28] ;  /* 0x00016500ff0a77ac */ /* 0x000e620008000a00 */
[----:B------:R-:W-:Y:S02]  /*2700*/  UISETP.NE.AND UP3, UPT, UR42, 0x1, UPT ;  /* 0x000000012a00788c */ /* 0x000fe4000bf65270 */
[----:B--2---:R-:W-:Y:S02]  /*2710*/  UIMAD.WIDE.U32 UR8, UR38, UR15, URZ ;  /* 0x0000000f260872a5 */ /* 0x004fe4000f8e00ff */
[----:B------:R-:W-:Y:S02]  /*2720*/  UIMAD.WIDE.U32 UR4, UR39, UR12, URZ ;  /* 0x0000000c270472a5 */ /* 0x000fe4000f8e00ff */
[----:B------:R-:W-:-:S02]  /*2730*/  UISETP.NE.AND UP0, UPT, UR14, 0x1, UPT ;  /* 0x000000010e00788c */ /* 0x000fc4000bf05270 */
[----:B------:R-:W-:Y:S01]  /*2740*/  UIMAD.WIDE.U32 UR20, UR29, UR15, URZ ;  /* 0x0000000f1d1472a5 */ /* 0x000fe2000f8e00ff */
[----:B------:R-:W-:Y:S02]  /*2750*/  UMOV UR8, UR9 ;  /* 0x0000000900087c82 */ /* 0x000fe40008000000 */
[----:B------:R-:W-:Y:S01]  /*2760*/  UMOV UR4, UR5 ;  /* 0x0000000500047c82 */ /* 0x000fe20008000000 */
[----:B---3--:R-:W-:Y:S02]  /*2770*/  USHF.R.U32.HI UR8, URZ, UR30, UR8 ;  /* 0x0000001eff087299 */ /* 0x008fe40008011608 */
[----:B----4-:R-:W-:Y:S02]  /*2780*/  UISETP.NE.AND UP2, UPT, UR25, 0x1, UPT ;  /* 0x000000011900788c */ /* 0x010fe4000bf45270 */
[----:B------:R-:W-:Y:S02]  /*2790*/  USHF.R.U32.HI UR4, URZ, UR13, UR4 ;  /* 0x0000000dff047299 */ /* 0x000fe40008011604 */
[----:B------:R-:W-:-:S02]  /*27a0*/  USEL UR5, UR38, UR8, !UP0 ;  /* 0x0000000826057287 */ /* 0x000fc4000c000000 */
[----:B------:R-:W-:Y:S02]  /*27b0*/  USEL UR8, UR39, UR4, !UP2 ;  /* 0x0000000427087287 */ /* 0x000fe4000d000000 */
[----:B-1----:R-:W-:Y:S01]  /*27c0*/  UIMAD.WIDE.U32 UR16, UR5, UR10, URZ ;  /* 0x0000000a051072a5 */ /* 0x002fe2000f8e00ff */
[----:B------:R-:W-:Y:S01]  /*27d0*/  UMOV UR4, UR21 ;  /* 0x0000001500047c82 */ /* 0x000fe20008000000 */
[----:B------:R-:W-:Y:S02]  /*27e0*/  UIMAD.WIDE.U32 UR18, UR37, UR12, URZ ;  /* 0x0000000c251272a5 */ /* 0x000fe4000f8e00ff */
[----:B------:R-:W-:-:S03]  /*27f0*/  UIMAD.WIDE.U32 UR20, UR8, UR10, URZ ;  /* 0x0000000a081472a5 */ /* 0x000fc6000f8e00ff */
[----:B------:R-:W-:Y:S01]  /*2800*/  UMOV UR16, UR17 ;  /* 0x0000001100107c82 */ /* 0x000fe20008000000 */
[----:B------:R-:W-:Y:S02]  /*2810*/  USHF.R.U32.HI UR4, URZ, UR30, UR4 ;  /* 0x0000001eff047299 */ /* 0x000fe40008011604 */
[----:B------:R-:W-:Y:S01]  /*2820*/  @UP3 USHF.R.U32.HI UR5, URZ, UR11, UR16 ;  /* 0x0000000bff053299 */ /* 0x000fe20008011610 */
[----:B------:R-:W-:Y:S01]  /*2830*/  UMOV UR18, UR19 ;  /* 0x0000001300127c82 */ /* 0x000fe20008000000 */
[----:B------:R-:W-:Y:S01]  /*2840*/  UMOV UR20, UR21 ;  /* 0x0000001500147c82 */ /* 0x000fe20008000000 */
[----:B------:R-:W-:Y:S02]  /*2850*/  USHF.R.U32.HI UR13, URZ, UR13, UR18 ;  /* 0x0000000dff0d7299 */ /* 0x000fe40008011612 */
[----:B------:R-:W-:Y:S02]  /*2860*/  USEL UR4, UR29, UR4, !UP0 ;  /* 0x000000041d047287 */ /* 0x000fe4000c000000 */
[----:B------:R-:W-:-:S02]  /*2870*/  @UP3 USHF.R.U32.HI UR8, URZ, UR11, UR20 ;  /* 0x0000000bff083299 */ /* 0x000fc40008011614 */
[----:B------:R-:W-:Y:S02]  /*2880*/  UIMAD UR9, UR42, UR5, URZ ;  /* 0x000000052a0972a4 */ /* 0x000fe4000f8e02ff */
[----:B------:R-:W-:Y:S02]  /*2890*/  USEL UR5, UR37, UR13, !UP2 ;  /* 0x0000000d25057287 */ /* 0x000fe4000d000000 */
[----:B------:R-:W-:Y:S02]  /*28a0*/  UIMAD UR12, UR42, UR8, URZ ;  /* 0x000000082a0c72a4 */ /* 0x000fe4000f8e02ff */
[----:B------:R-:W-:Y:S02]  /*28b0*/  UISETP.GE.AND UP0, UPT, UR4, UR9, UPT ;  /* 0x000000090400728c */ /* 0x000fe4000bf06270 */
[----:B------:R-:W-:Y:S02]  /*28c0*/  UIMAD.WIDE.U32 UR16, UR4, UR10, URZ ;  /* 0x0000000a041072a5 */ /* 0x000fe4000f8e00ff */
[----:B------:R-:W-:-:S02]  /*28d0*/  UISETP.GE.OR UP0, UPT, UR5, UR12, UP0 ;  /* 0x0000000c0500728c */ /* 0x000fc40008706670 */
        /* <DEDUP_REMOVED lines=19> */
.L_x_41:
[----:B------:R-:W2:Y:S02]  /*2a10*/  LDCU UR4, c[0x0][0xb30] ;  /* 0x00016600ff0477ac */ /* 0x000ea40008000800 */
[----:B--2---:R-:W-:-:S09]  /*2a20*/  UISETP.NE.AND UP0, UPT, UR4, 0x1, UPT ;  /* 0x000000010400788c */ /* 0x004fd2000bf05270 */
[----:B------:R-:W-:Y:S05]  /*2a30*/  BRA.U UP0, `(.L_x_42) ;  /* 0x0000000100447547 */ /* 0x000fea000b800000 */
[----:B------:R-:W2:Y:S01]  /*2a40*/  LDCU.128 UR12, c[0x0][0xb10] ;  /* 0x00016200ff0c77ac */ /* 0x000ea20008000c00 */
[----:B------:R-:W3:Y:S01]  /*2a50*/  LDCU UR10, c[0x0][0xb0c] ;  /* 0x00016180ff0a77ac */ /* 0x000ee20008000800 */
[----:B------:R-:W4:Y:S01]  /*2a60*/  LDCU UR11, c[0x0][0xb20] ;  /* 0x00016400ff0b77ac */ /* 0x000f220008000800 */
[----:B--2---:R-:W-:Y:S02]  /*2a70*/  UIMAD.WIDE.U32 UR8, UR37, UR12, URZ ;  /* 0x0000000c250872a5 */ /* 0x004fe4000f8e00ff */
[----:B------:R-:W-:Y:S02]  /*2a80*/  UIMAD.WIDE.U32 UR4, UR29, UR15, URZ ;  /* 0x0000000f1d0472a5 */ /* 0x000fe4000f8e00ff */
[----:B---3--:R-:W-:Y:S02]  /*2a90*/  UISETP.NE.AND UP2, UPT, UR10, 0x1, UPT ;  /* 0x000000010a00788c */ /* 0x008fe4000bf45270 */
[----:B------:R-:W-:Y:S01]  /*2aa0*/  UISETP.NE.AND UP0, UPT, UR14, 0x1, UPT ;  /* 0x000000010e00788c */ /* 0x000fe2000bf05270 */
[----:B------:R-:W-:-:S02]  /*2ab0*/  UMOV UR8, UR9 ;  /* 0x0000000900087c82 */ /* 0x000fc40008000000 */
[----:B------:R-:W-:Y:S01]  /*2ac0*/  UMOV UR4, UR5 ;  /* 0x0000000500047c82 */ /* 0x000fe20008000000 */
[----:B------:R-:W-:Y:S02]  /*2ad0*/  USHF.R.U32.HI UR13, URZ, UR13, UR8 ;  /* 0x0000000dff0d7299 */ /* 0x000fe40008011608 */
[----:B----4-:R-:W-:Y:S02]  /*2ae0*/  USHF.R.U32.HI UR4, URZ, UR11, UR4 ;  /* 0x0000000bff047299 */ /* 0x010fe40008011604 */
[----:B------:R-:W-:Y:S02]  /*2af0*/  USEL UR5, UR37, UR13, !UP2 ;  /* 0x0000000d25057287 */ /* 0x000fe4000d000000 */
[----:B------:R-:W-:-:S04]  /*2b00*/  USEL UR4, UR29, UR4, !UP0 ;  /* 0x000000041d047287 */ /* 0x000fc8000c000000 */
[----:B------:R-:W-:Y:S02]  /*2b10*/  UIADD3 UR8, UPT, UPT, UR5, -UR4, URZ ;  /* 0x8000000405087290 */ /* 0x000fe4000fffe0ff */
[----:B------:R-:W-:Y:S02]  /*2b20*/  UIADD3 UR4, UPT, UPT, -UR5, UR4, URZ ;  /* 0x0000000405047290 */ /* 0x000fe4000fffe1ff */
[----:B------:R-:W-:Y:S02]  /*2b30*/  UIMAD UR29, UR8, UR14, UR29 ;  /* 0x0000000e081d72a4 */ /* 0x000fe4000f8e021d */
[----:B------:R-:W-:-:S12]  /*2b40*/  UIMAD UR37, UR4, UR10, UR37 ;  /* 0x0000000a042572a4 */ /* 0x000fd8000f8e0225 */
.L_x_42:
[----:B------:R-:W-:Y:S01]  /*2b50*/  VIADD R11, R11, 0x1 ;  /* 0x000000010b0b7836 */ /* 0x000fe20000000000 */
[----:B------:R-:W-:Y:S01]  /*2b60*/  R2UR UR4, R88 ;  /* 0x00000000580472ca */ /* 0x000fe200000e0000 */
[----:B------:R-:W-:Y:S01]  /*2b70*/  UIADD3 UR31, UPT, UPT, UR37, UR63, URZ ;  /* 0x0000003f251f7290 */ /* 0x000fe2000fffe0ff */
[----:B------:R-:W-:Y:S02]  /*2b80*/  PLOP3.LUT P1, PT, PT, PT, PT, 0x80, 0x8 ;  /* 0x000000000008781c */ /* 0x000fe40003f2f070 */
[----:B------:R-:W-:-:S04]  /*2b90*/  ISETP.NE.AND P0, PT, R11, 0x2, PT ;  /* 0x000000020b00780c */ /* 0x000fc80003f05270 */
[----:B------:R-:W-:Y:S02]  /*2ba0*/  SEL R3, RZ, 0x1, P0 ;  /* 0x00000001ff037807 */ /* 0x000fe40000000000 */
[----:B------:R-:W-:Y:S02]  /*2bb0*/  SEL R11, R11, RZ, P0 ;  /* 0x000000ff0b0b7207 */ /* 0x000fe40000000000 */
[----:B------:R-:W-:Y:S01]  /*2bc0*/  LOP3.LUT R10, R10, R3, RZ, 0x3c, !PT ;  /* 0x000000030a0a7212 */ /* 0x000fe200078e3cff */
[----:B------:R-:W-:Y:S01]  /*2bd0*/  UIADD3 UR30, UPT, UPT, UR29, UR4, URZ ;  /* 0x000000041d1e7290 */ /* 0x000fe2000fffe0ff */
[----:B------:R-:W-:Y:S11]  /*2be0*/  BRA.U UP1, `(.L_x_43) ;  /* 0xfffffff1012c7547 */ /* 0x000ff6000b83ffff */
[----:B------:R-:W-:Y:S01]  /*2bf0*/  UIADD3 UR8, UPT, UPT, UR6, 0xd0, URZ ;  /* 0x000000d006087890 */ /* 0x000fe2000fffe0ff */
[----:B------:R-:W-:-:S03]  /*2c00*/  SHF.L.U32 R3, R12, 0x1f, RZ ;  /* 0x0000001f0c037819 */ /* 0x000fc600000006ff */
[----:B------:R-:W-:-:S09]  /*2c10*/  ULEA UR4, UR7, UR8, 0x3 ;  /* 0x0000000807047291 */ /* 0x000fd2000f8e18ff */
[----:B------:R-:W2:Y:S02]  /*2c20*/  SYNCS.PHASECHK.TRANS64.TRYWAIT P0, [UR4], R3 ;  /* 0x00000003ff0075a7 */ /* 0x000ea40008001104 */
[----:B--2---:R-:W-:Y:S05]  /*2c30*/  @!P0 BRA `(.L_x_44) ;  /* 0x0000006000f48947 */ /* 0x004fea0003800000 */
.L_x_151:
[----:B------:R-:W-:-:S04]  /*2c40*/  UIADD3 UR4, UPT, UPT, UR7, 0x1, URZ ;  /* 0x0000000107047890 */ /* 0x000fc8000fffe0ff */
[----:B------:R-:W-:-:S04]  /*2c50*/  UISETP.NE.AND UP0, UPT, UR4, 0x1a, UPT ;  /* 0x0000001a0400788c */ /* 0x000fc8000bf05270 */
[----:B------:R-:W-:Y:S02]  /*2c60*/  USEL UR6, URZ, 0x1, UP0 ;  /* 0x00000001ff067887 */ /* 0x000fe40008000000 */
[----:B------:R-:W-:-:S04]  /*2c70*/  USEL UR4, UR4, URZ, UP0 ;  /* 0x000000ff04047287 */ /* 0x000fc80008000000 */
[----:B------:R-:W-:Y:S01]  /*2c80*/  ULEA UR5, UR4, UR8, 0x3 ;  /* 0x0000000804057291 */ /* 0x000fe2000f8e18ff */
[----:B------:R-:W-:-:S04]  /*2c90*/  LOP3.LUT R2, R12, UR6, RZ, 0x3c, !PT ;  /* 0x000000060c027c12 */ /* 0x000fc8000f8e3cff */
[----:B-1----:R-:W-:-:S04]  /*2ca0*/  SHF.L.U32 R3, R2, 0x1f, RZ ;  /* 0x0000001f02037819 */ /* 0x002fc800000006ff */
[----:B------:R-:W1:Y:S02]  /*2cb0*/  SYNCS.PHASECHK.TRANS64.TRYWAIT P0, [UR5], R3 ;  /* 0x00000003ff0075a7 */ /* 0x000e640008001105 */
[----:B-1----:R-:W-:Y:S05]  /*2cc0*/  @!P0 BRA `(.L_x_45) ;  /* 0x0000006000e88947 */ /* 0x002fea0003800000 */
.L_x_153:
        /* <DEDUP_REMOVED lines=9> */
.L_x_155:
        /* <DEDUP_REMOVED lines=9> */
.L_x_157:
        /* <DEDUP_REMOVED lines=9> */
.L_x_159:
        /* <DEDUP_REMOVED lines=9> */
.L_x_161:
        /* <DEDUP_REMOVED lines=9> */
.L_x_163:
        /* <DEDUP_REMOVED lines=9> */
.L_x_165:
        /* <DEDUP_REMOVED lines=9> */
.L_x_167:
        /* <DEDUP_REMOVED lines=9> */
.L_x_169:
        /* <DEDUP_REMOVED lines=9> */
.L_x_171:
        /* <DEDUP_REMOVED lines=9> */
.L_x_173:
        /* <DEDUP_REMOVED lines=9> */
.L_x_175:
        /* <DEDUP_REMOVED lines=9> */
.L_x_177:
        /* <DEDUP_REMOVED lines=9> */
.L_x_179:
        /* <DEDUP_REMOVED lines=9> */
.L_x_181:
        /* <DEDUP_REMOVED lines=9> */
.L_x_183:
        /* <DEDUP_REMOVED lines=9> */
.L_x_185:
        /* <DEDUP_REMOVED lines=9> */
.L_x_187:
        /* <DEDUP_REMOVED lines=9> */
.L_x_189:
        /* <DEDUP_REMOVED lines=9> */
.L_x_191:
        /* <DEDUP_REMOVED lines=9> */
.L_x_193:
        /* <DEDUP_REMOVED lines=9> */
.L_x_195:
        /* <DEDUP_REMOVED lines=9> */
.L_x_197:
        /* <DEDUP_REMOVED lines=9> */
.L_x_199:
[----:B------:R-:W-:-:S04]  /*39c0*/  UIADD3 UR4, UPT, UPT, UR4, 0x1, URZ ;  /* 0x0000000104047890 */ /* 0x000fc8000fffe0ff */
[----:B------:R-:W-:-:S04]  /*39d0*/  UISETP.NE.AND UP0, UPT, UR4, 0x1a, UPT ;  /* 0x0000001a0400788c */ /* 0x000fc8000bf05270 */
[----:B------:R-:W-:Y:S02]  /*39e0*/  USEL UR5, URZ, 0x1, UP0 ;  /* 0x00000001ff057887 */ /* 0x000fe40008000000 */
[----:B------:R-:W-:-:S04]  /*39f0*/  USEL UR4, UR4, URZ, UP0 ;  /* 0x000000ff04047287 */ /* 0x000fc80008000000 */
[----:B------:R-:W-:Y:S01]  /*3a00*/  ULEA UR4, UR4, UR8, 0x3 ;  /* 0x0000000804047291 */ /* 0x000fe2000f8e18ff */
[----:B-1----:R-:W-:-:S04]  /*3a10*/  LOP3.LUT R3, R2, UR5, RZ, 0x3c, !PT ;  /* 0x0000000502037c12 */ /* 0x002fc8000f8e3cff */
[----:B------:R-:W-:Y:S01]  /*3a20*/  SHF.L.U32 R3, R3, 0x1f, RZ ;  /* 0x0000001f03037819 */ /* 0x000fe200000006ff */
[----:B------:R-:W-:-:S07]  /*3a30*/  IMAD.U32 R0, RZ, RZ, UR4 ;  /* 0x00000004ff007e24 */ /* 0x000fce000f8e00ff */
.L_x_69:
[----:B-1----:R1:W2:Y:S02]  /*3a40*/  SYNCS.PHASECHK.TRANS64.TRYWAIT P0, [R0+URZ], R3 ;  /* 0x00000003000075a7 */ /* 0x0022a400080011ff */
[----:B--2---:R-:W-:Y:S05]  /*3a50*/  @!P0 NANOSLEEP.SYNCS 0x989680 ;  /* 0x009896800000895d */ /* 0x004fea0003900000 */
[----:B------:R-:W2:Y:S02]  /*3a60*/  @!P0 SYNCS.PHASECHK.TRANS64 P0, [R0+URZ], R3 ;  /* 0x00000003000085a7 */ /* 0x000ea400080010ff */
[----:B--2---:R-:W-:Y:S05]  /*3a70*/  @P0 EXIT ;  /* 0x000000000000094d */ /* 0x004fea0003800000 */
[----:B------:R-:W-:Y:S05]  /*3a80*/  BRA `(.L_x_69) ;  /* 0xfffffffc00ec7947 */ /* 0x000fea000383ffff */
.L_x_23:
[----:B------:R-:W-:-:S04]  /*3a90*/  UISETP.NE.AND UP0, UPT, UR46, URZ, UPT ;  /* 0x000000ff2e00728c */ /* 0x000fc8000bf05270 */
[----:B------:R-:W-:-:S09]  /*3aa0*/  UISETP.NE.OR UP0, UPT, UR18, 0x1, UP0 ;  /* 0x000000011200788c */ /* 0x000fd20008705670 */
[----:B------:R-:W-:Y:S05]  /*3ab0*/  BRA.U UP0, `(.L_x_70) ;  /* 0x0000000500487547 */ /* 0x000fea000b800000 */
[----:B------:R-:W-:Y:S01]  /*3ac0*/  ISETP.GE.U32.AND P2, PT, R0, 0x8, PT ;  /* 0x000000080000780c */ /* 0x000fe20003f46070 */
[----:B------:R-:W-:Y:S01]  /*3ad0*/  IMAD.MOV.U32 R12, RZ, RZ, 0x1 ;  /* 0x00000001ff0c7424 */ /* 0x000fe200078e00ff */
[----:B------:R-:W-:Y:S02]  /*3ae0*/  CS2R R10, SRZ ;  /* 0x00000000000a7805 */ /* 0x000fe4000001ff00 */
[----:B------:R-:W-:Y:S01]  /*3af0*/  CS2R R8, SRZ ;  /* 0x0000000000087805 */ /* 0x000fe2000001ff00 */
[----:B------:R-:W-:Y:S01]  /*3b00*/  UMOV UR6, 0x400 ;  /* 0x0000040000067882 */ /* 0x000fe20000000000 */
[----:B------:R-:W-:Y:S01]  /*3b10*/  UMOV UR5, URZ ;  /* 0x000000ff00057c82 */ /* 0x000fe20008000000 */
[----:B------:R-:W-:-:S12]  /*3b20*/  ULEA UR6, UR46, UR6, 0x18 ;  /* 0x000000062e067291 */ /* 0x000fd8000f8ec0ff */
.L_x_74:
[----:B------:R-:W-:Y:S02]  /*3b30*/  LEA R2, R8, UR6, 0x3 ;  /* 0x0000000608027c11 */ /* 0x000fe4000f8e18ff */
[----:B------:R-:W-:-:S03]  /*3b40*/  SHF.L.U32 R5, R9, 0x1f, RZ ;  /* 0x0000001f09057819 */ /* 0x000fc600000006ff */
[----:B------:R-:W-:Y:S01]  /*3b50*/  VIADD R4, R2, 0x240 ;  /* 0x0000024002047836 */ /* 0x000fe20000000000 */
[----:B------:R-:W2:Y:S02]  /*3b60*/  SYNCS.PHASECHK.TRANS64.TRYWAIT P0, [R2+URZ+0x230], R5 ;  /* 0x00023005020075a7 */ /* 0x000ea400080011ff */
[----:B--2---:R-:W-:Y:S05]  /*3b70*/  @!P0 BRA `(.L_x_71) ;  /* 0x0000005c007c8947 */ /* 0x004fea0003800000 */
.L_x_200:
[----:B------:R-:W-:Y:S01]  /*3b80*/  ULEA UR4, UR5, UR6, 0x3 ;  /* 0x0000000605047291 */ /* 0x000fe2000f8e18ff */
[----:B------:R-:W-:Y:S02]  /*3b90*/  PRMT R4, RZ, 0x654, R4 ;  /* 0x00000654ff047816 */ /* 0x000fe40000000004 */
[----:B--2---:R-:W-:Y:S01]  /*3ba0*/  SHF.L.U32 R5, R12, 0x1f, RZ ;  /* 0x0000001f0c057819 */ /* 0x004fe200000006ff */
[----:B------:R-:W-:Y:S01]  /*3bb0*/  UIADD3 UR7, UPT, UPT, UR4, 0x1d0, URZ ;  /* 0x000001d004077890 */ /* 0x000fe2000fffe0ff */
[----:B------:R2:W-:Y:S05]  /*3bc0*/  SYNCS.ARRIVE.TRANS64.RED.A1T0 RZ, [R4+URZ], RZ ;  /* 0x000000ff04ff79a7 */ /* 0x0005ea00081004ff */
[----:B------:R-:W-:Y:S01]  /*3bd0*/  IMAD.U32 R7, RZ, RZ, UR7 ;  /* 0x00000007ff077e24 */ /* 0x000fe2000f8e00ff */
[----:B------:R-:W3:Y:S04]  /*3be0*/  SYNCS.PHASECHK.TRANS64.TRYWAIT P0, [UR4+0x1e0], R5 ;  /* 0x0001e005ff0075a7 */ /* 0x000ee80008001104 */
[----:B------:R-:W-:Y:S01]  /*3bf0*/  PRMT R6, R0, 0x654, R7 ;  /* 0x0000065400067816 */ /* 0x000fe20000000007 */
[----:B--2---:R-:W-:Y:S01]  /*3c00*/  @!P2 IMAD.MOV.U32 R4, RZ, RZ, 0x10 ;  /* 0x00000010ff04a424 */ /* 0x004fe200078e00ff */
[----:B---3--:R-:W-:Y:S06]  /*3c10*/  @!P0 BRA `(.L_x_72) ;  /* 0x0000005c00688947 */ /* 0x008fec0003800000 */
.L_x_202:
[----:B------:R-:W-:Y:S01]  /*3c20*/  ULEA UR8, UR5, UR6, 0x4 ;  /* 0x0000000605087291 */ /* 0x000fe2000f8e20ff */
[----:B------:R-:W-:Y:S01]  /*3c30*/  SEL R3, R6, R3, !P2 ;  /* 0x0000000306037207 */ /* 0x000fe20005000000 */
[----:B------:R-:W-:Y:S01]  /*3c40*/  UIADD3 UR9, UPT, UPT, UR4, 0x1d0, URZ ;  /* 0x000001d004097890 */ /* 0x000fe2000fffe0ff */
[----:B--2---:R-:W-:Y:S01]  /*3c50*/  LEA R2, R11, UR6, 0x3 ;  /* 0x000000060b027c11 */ /* 0x004fe2000f8e18ff */
[----:B------:R-:W-:Y:S01]  /*3c60*/  UIADD3 UR8, UPT, UPT, UR8, 0x260, URZ ;  /* 0x0000026008087890 */ /* 0x000fe2000fffe0ff */
[----:B------:R-:W-:Y:S01]  /*3c70*/  SHF.L.U32 R5, R10, 0x1f, RZ ;  /* 0x0000001f0a057819 */ /* 0x000fe200000006ff */
[----:B------:R2:W-:Y:S01]  /*3c80*/  @!P2 SYNCS.ARRIVE.TRANS64.RED RZ, [R3+URZ], R4 ;  /* 0x0000000403ffa9a7 */ /* 0x0005e200080004ff */
[----:B------:R-:W-:Y:S01]  /*3c90*/  UIADD3 UR4, UPT, UPT, UR5, 0x1, URZ ;  /* 0x0000000105047890 */ /* 0x000fe2000fffe0ff */
[----:B------:R-:W-:-:S03]  /*3ca0*/  VIADD R8, R8, 0x1 ;  /* 0x0000000108087836 */ /* 0x000fc60000000000 */
[----:B------:R-:W-:Y:S02]  /*3cb0*/  UISETP.NE.AND UP0, UPT, UR4, 0x2, UPT ;  /* 0x000000020400788c */ /* 0x000fe4000bf05270 */
[----:B------:R-:W-:Y:S06]  /*3cc0*/  UGETNEXTWORKID.BROADCAST [UR8], [UR9] ;  /* 0x00000000080073ca */ /* 0x000fec0008000100 */
[----:B------:R-:W-:Y:S01]  /*3cd0*/  USEL UR7, URZ, 0x1, UP0 ;  /* 0x00000001ff077887 */ /* 0x000fe20008000000 */
[----:B------:R-:W-:Y:S01]  /*3ce0*/  ISETP.NE.AND P0, PT, R8, 0x2, PT ;  /* 0x000000020800780c */ /* 0x000fe20003f05270 */
[----:B------:R-:W-:Y:S01]  /*3cf0*/  USEL UR5, UR4, URZ, UP0 ;  /* 0x000000ff04057287 */ /* 0x000fe20008000000 */
[----:B------:R-:W3:Y:S03]  /*3d00*/  SYNCS.PHASECHK.TRANS64.TRYWAIT P1, [R2+URZ+0x1d0], R5 ;  /* 0x0001d005020075a7 */ /* 0x000ee600080211ff */
[----:B------:R-:W-:Y:S01]  /*3d10*/  LOP3.LUT R12, R12, UR7, RZ, 0x3c, !PT ;  /* 0x000000070c0c7c12 */ /* 0x000fe2000f8e3cff */
[----:B--23--:R-:W-:Y:S07]  /*3d20*/  @!P1 BRA `(.L_x_73) ;  /* 0x0000005c003c9947 */ /* 0x00cfee0003800000 */
.L_x_203:
[C---:B------:R-:W-:Y:S01]  /*3d30*/  LEA R4, R11.reuse, UR6, 0x4 ;  /* 0x000000060b047c11 */ /* 0x040fe2000f8e20ff */
[----:B--2---:R-:W-:Y:S01]  /*3d40*/  VIADD R2, R2, 0x1e0 ;  /* 0x000001e002027836 */ /* 0x004fe20000000000 */
[----:B------:R-:W-:Y:S01]  /*3d50*/  SEL R8, R8, RZ, P0 ;  /* 0x000000ff08087207 */ /* 0x000fe20000000000 */
[----:B------:R-:W-:-:S03]  /*3d60*/  VIADD R11, R11, 0x1 ;  /* 0x000000010b0b7836 */ /* 0x000fc60000000000 */
[----:B------:R-:W2:Y:S01]  /*3d70*/  LDS.128 R4, [R4+0x260] ;  /* 0x0002600004047984 */ /* 0x000ea20000000c00 */
[----:B------:R-:W-:Y:S02]  /*3d80*/  PRMT R2, RZ, 0x654, R2 ;  /* 0x00000654ff027816 */ /* 0x000fe40000000002 */
[C---:B------:R-:W-:Y:S01]  /*3d90*/  ISETP.NE.AND P1, PT, R11.reuse, 0x2, PT ;  /* 0x000000020b00780c */ /* 0x040fe20003f25270 */
[----:B------:R-:W-:Y:S01]  /*3da0*/  @!PT LDS RZ, [RZ] ;  /* 0x00000000fffff984 */ /* 0x000fe20000000800 */
[----:B------:R-:W-:Y:S01]  /*3db0*/  @!PT LDS RZ, [RZ] ;  /* 0x00000000fffff984 */ /* 0x000fe20000000800 */
[----:B------:R-:W-:Y:S01]  /*3dc0*/  @!PT LDS RZ, [RZ] ;  /* 0x00000000fffff984 */ /* 0x000fe20000000800 */
[----:B------:R-:W-:Y:S01]  /*3dd0*/  @!PT LDS RZ, [RZ] ;  /* 0x00000000fffff984 */ /* 0x000fe20000000800 */
[----:B------:R3:W-:Y:S06]  /*3de0*/  MEMBAR.ALL.CTA ;  /* 0x0000000000007992 */ /* 0x0007ec0000008000 */
[----:B---3--:R-:W3:Y:S01]  /*3df0*/  FENCE.VIEW.ASYNC.S ;  /* 0x00000000000073c6 */ /* 0x008ee20000000000 */
[----:B------:R-:W-:Y:S01]  /*3e00*/  SEL R11, R11, RZ, P1 ;  /* 0x000000ff0b0b7207 */ /* 0x000fe20000800000 */
[----:B---3--:R3:W-:Y:S01]  /*3e10*/  SYNCS.ARRIVE.TRANS64.RED.A1T0 RZ, [R2+URZ], RZ ;  /* 0x000000ff02ff79a7 */ /* 0x0087e200081004ff */
[----:B--2---:R-:W-:-:S02]  /*3e20*/  LOP3.LUT P3, RZ, R6, 0x1, RZ, 0xc0, !PT ;  /* 0x0000000106ff7812 */ /* 0x004fc4000786c0ff */
[----:B------:R-:W-:-:S04]  /*3e30*/  SEL R5, RZ, 0x1, P1 ;  /* 0x00000001ff057807 */ /* 0x000fc80000800000 */
[----:B------:R-:W-:Y:S02]  /*3e40*/  LOP3.LUT R10, R10, R5, RZ, 0x3c, !PT ;  /* 0x000000050a0a7212 */ /* 0x000fe400078e3cff */
[----:B---3--:R-:W-:-:S04]  /*3e50*/  SEL R2, RZ, 0x1, P0 ;  /* 0x00000001ff027807 */ /* 0x008fc80000000000 */
[----:B------:R-:W-:Y:S01]  /*3e60*/  LOP3.LUT R9, R9, R2, RZ, 0x3c, !PT ;  /* 0x0000000209097212 */ /* 0x000fe200078e3cff */
[----:B------:R-:W-:Y:S06]  /*3e70*/  @P3 BRA `(.L_x_74) ;  /* 0xfffffffc002c3947 */ /* 0x000fec000383ffff */
[----:B------:R-:W-:Y:S01]  /*3e80*/  ULEA UR4, UR5, UR6, 0x3 ;  /* 0x0000000605047291 */ /* 0x000fe2000f8e18ff */
[----:B------:R-:W-:-:S08]  /*3e90*/  SHF.L.U32 R3, R12, 0x1f, RZ ;  /* 0x0000001f0c037819 */ /* 0x000fd000000006ff */
[----:B------:R-:W2:Y:S02]  /*3ea0*/  SYNCS.PHASECHK.TRANS64 P0, [UR4+0x1e0], R3 ;  /* 0x0001e003ff0075a7 */ /* 0x000ea40008001004 */
[----:B--2---:R-:W-:Y:S05]  /*3eb0*/  @P0 BRA `(.L_x_75) ;  /* 0x0000000000080947 */ /* 0x004fea0003800000 */
[----:B------:R-:W2:Y:S02]  /*3ec0*/  SYNCS.PHASECHK.TRANS64.TRYWAIT P0, [UR4+0x1e0], R3 ;  /* 0x0001e003ff0075a7 */ /* 0x000ea40008001104 */
[----:B--2---:R-:W-:Y:S05]  /*3ed0*/  @!P0 BRA `(.L_x_76) ;  /* 0x0000005800e48947 */ /* 0x004fea0003800000 */
.L_x_75:
[----:B------:R-:W-:-:S04]  /*3ee0*/  UIADD3 UR7, UPT, UPT, UR5, 0x1, URZ ;  /* 0x0000000105077890 */ /* 0x000fc8000fffe0ff */
[----:B------:R-:W-:-:S04]  /*3ef0*/  UISETP.NE.AND UP0, UPT, UR7, 0x2, UPT ;  /* 0x000000020700788c */ /* 0x000fc8000bf05270 */
[----:B------:R-:W-:Y:S02]  /*3f00*/  USEL UR8, URZ, 0x1, UP0 ;  /* 0x00000001ff087887 */ /* 0x000fe40008000000 */
[----:B------:R-:W-:-:S04]  /*3f10*/  USEL UR7, UR7, URZ, UP0 ;  /* 0x000000ff07077287 */ /* 0x000fc80008000000 */
[----:B------:R-:W-:Y:S01]  /*3f20*/  ULEA UR7, UR7, UR6, 0x3 ;  /* 0x0000000607077291 */ /* 0x000fe2000f8e18ff */
[----:B--2---:R-:W-:-:S04]  /*3f30*/  LOP3.LUT R3, R12, UR8, RZ, 0x3c, !PT ;  /* 0x000000080c037c12 */ /* 0x004fc8000f8e3cff */
[----:B------:R-:W-:-:S04]  /*3f40*/  SHF.L.U32 R0, R3, 0x1f, RZ ;  /* 0x0000001f03007819 */ /* 0x000fc800000006ff */
[----:B------:R-:W2:Y:S02]  /*3f50*/  SYNCS.PHASECHK.TRANS64 P0, [UR7+0x1e0], R0 ;  /* 0x0001e000ff0075a7 */ /* 0x000ea40008001007 */
[----:B-12---:R-:W-:Y:S05]  /*3f60*/  @P0 EXIT ;  /* 0x000000000000094d */ /* 0x006fea0003800000 */
[----:B------:R-:W-:Y:S02]  /*3f70*/  SHF.L.U32 R3, R3, 0x1f, RZ ;  /* 0x0000001f03037819 */ /* 0x000fe400000006ff */
[----:B------:R-:W-:-:S07]  /*3f80*/  MOV R0, UR7 ;  /* 0x0000000700007c02 */ /* 0x000fce0008000f00 */
.L_x_77:
[----:B-1----:R1:W2:Y:S02]  /*3f90*/  SYNCS.PHASECHK.TRANS64.TRYWAIT P0, [R0+URZ+0x1e0], R3 ;  /* 0x0001e003000075a7 */ /* 0x0022a400080011ff */
[----:B--2---:R-:W-:Y:S05]  /*3fa0*/  @!P0 NANOSLEEP.SYNCS 0x989680 ;  /* 0x009896800000895d */ /* 0x004fea0003900000 */
[----:B------:R-:W2:Y:S02]  /*3fb0*/  @!P0 SYNCS.PHASECHK.TRANS64 P0, [R0+URZ+0x1e0], R3 ;  /* 0x0001e003000085a7 */ /* 0x000ea400080010ff */
[----:B--2---:R-:W-:Y:S05]  /*3fc0*/  @P0 EXIT ;  /* 0x000000000000094d */ /* 0x004fea0003800000 */
[----:B------:R-:W-:Y:S05]  /*3fd0*/  BRA `(.L_x_77) ;  /* 0xfffffffc00ec7947 */ /* 0x000fea000383ffff */
.L_x_70:
[----:B------:R-:W-:Y:S05]  /*3fe0*/  BRA.U UP5, `(.L_x_78) ;  /* 0x0000001105a07547 */ /* 0x000fea000b800000 */
[----:B------:R-:W-:Y:S01]  /*3ff0*/  UMOV UR4, 0x40 ;  /* 0x0000004000047882 */ /* 0x000fe20000000000 */
[----:B------:R-:W-:Y:S01]  /*4000*/  NOP ;  /* 0x0000000000007918 */ /* 0x000fe20000000000 */
[----:B------:R-:W-:Y:S01]  /*4010*/  ULEA UR5, UR46, UR4, 0x18 ;  /* 0x000000042e057291 */ /* 0x000fe2000f8ec0ff */
[----:B------:R-:W-:Y:S02]  /*4020*/  UMOV UR6, 0x400 ;  /* 0x0000040000067882 */ /* 0x000fe40000000000 */
[----:B------:R-:W-:-:S06]  /*4030*/  ULEA UR6, UR46, UR6, 0x18 ;  /* 0x000000062e067291 */ /* 0x000fcc000f8ec0ff */
[----:B------:R-:W2:Y:S02]  /*4040*/  LDS.U8 R0, [UR5+0x1c] ;  /* 0x00001c05ff007984 */ /* 0x000ea40008000000 */
[----:B--2---:R-:W-:-:S13]  /*4050*/  ISETP.NE.AND P0, PT, R0, RZ, PT ;  /* 0x000000ff0000720c */ /* 0x004fda0003f05270 */
[----:B------:R-:W-:Y:S05]  /*4060*/  @P0 BRA `(.L_x_79) ;  /* 0x0000000400080947 */ /* 0x000fea0003800000 */
[----:B------:R-:W-:Y:S02]  /*4070*/  UISETP.NE.U32.AND UP1, UPT, UR33, 0x1, UPT ;  /* 0x000000012100788c */ /* 0x000fe4000bf25070 */
[----:B------:R-:W-:-:S07]  /*4080*/  UIADD3 UR7, UPT, UPT, UR5, 0x8, URZ ;  /* 0x0000000805077890 */ /* 0x000fce000fffe0ff */
[----:B------:R-:W-:Y:S05]  /*4090*/  BRA.U !UP1, `(.L_x_80) ;  /* 0x00000001099c7547 */ /* 0x000fea000b800000 */
[----:B------:R-:W-:Y:S01]  /*40a0*/  ELECT P0, URZ, PT ;  /* 0x0000000000ff782f */ /* 0x000fe20003800000 */
[----:B------:R-:W-:-:S12]  /*40b0*/  BSSY B0, `(.L_x_80) ;  /* 0x0000025000007945 */ /* 0x000fd80003800000 */
[----:B------:R-:W-:Y:S05]  /*40c0*/  @!P0 BRA `(.L_x_81) ;  /* 0x00000000008c8947 */ /* 0x000fea0003800000 */
[----:B------:R-:W-:-:S05]  /*40d0*/  UMOV UR4, 0x10 ;  /* 0x0000001000047882 */ /* 0x000fca0000000000 */
[----:B------:R-:W-:Y:S04]  /*40e0*/  DEPBAR.LE SB2, 0x36 ;  /* 0x0000ad800000791a */ /* 0x000fe80000000000 */
[----:B------:R-:W2:Y:S02]  /*40f0*/  UTCATOMSWS.2CTA.FIND_AND_SET.ALIGN UP0, UR4, UR4 ;  /* 0x00000004000475e3 */ /* 0x000ea40008200800 */
[----:B--2---:R-:W-:Y:S01]  /*4100*/  MOV R11, UR4 ;  /* 0x00000004000b7c02 */ /* 0x004fe20008000f00 */
[----:B------:R-:W-:Y:S06]  /*4110*/  BRA.U UP0, `(.L_x_82) ;  /* 0x0000000100187547 */ /* 0x000fec000b800000 */
.L_x_83:
[----:B------:R-:W-:Y:S05]  /*4120*/  NANOSLEEP 0x64 ;  /* 0x000000640000795d */ /* 0x000fea0003800000 */
[----:B------:R-:W-:-:S05]  /*4130*/  UMOV UR4, 0x10 ;  /* 0x0000001000047882 */ /* 0x000fca0000000000 */
[----:B------:R-:W-:Y:S04]  /*4140*/  DEPBAR.LE SB2, 0x36 ;  /* 0x0000ad800000791a */ /* 0x000fe80000000000 */
[----:B------:R-:W2:Y:S02]  /*4150*/  UTCATOMSWS.2CTA.FIND_AND_SET.ALIGN UP0, UR4, UR4 ;  /* 0x00000004000475e3 */ /* 0x000ea40008200800 */
[----:B--2---:R-:W-:Y:S01]  /*4160*/  MOV R11, UR4 ;  /* 0x00000004000b7c02 */ /* 0x004fe20008000f00 */
[----:B------:R-:W-:Y:S05]  /*4170*/  BRA.U !UP0, `(.L_x_83) ;  /* 0xfffffffd08e87547 */ /* 0x000fea000b83ffff */
.L_x_82:
[----:B------:R-:W2:Y:S01]  /*4180*/  LDS R7, [UR5+0x10] ;  /* 0x00001005ff077984 */ /* 0x000ea20008000800 */
[----:B------:R-:W-:Y:S01]  /*4190*/  IMAD.U32 R5, RZ, RZ, UR6 ;  /* 0x00000006ff057e24 */ /* 0x000fe2000f8e00ff */
[----:B------:R-:W-:-:S03]  /*41a0*/  MOV R4, UR34 ;  /* 0x0000002200047c02 */ /* 0x000fc60008000f00 */
[----:B------:R-:W-:Y:S01]  /*41b0*/  VIADD R5, R5, 0x280 ;  /* 0x0000028005057836 */ /* 0x000fe20000000000 */
[----:B--2---:R-:W-:-:S04]  /*41c0*/  SHF.L.U32 R7, R7, 0x1f, RZ ;  /* 0x0000001f07077819 */ /* 0x004fc800000006ff */
[----:B------:R-:W2:Y:S02]  /*41d0*/  SYNCS.PHASECHK.TRANS64.TRYWAIT P0, [UR5+0x8], R7 ;  /* 0x00000807ff0075a7 */ /* 0x000ea40008001105 */
[----:B--2---:R-:W-:Y:S05]  /*41e0*/  @P0 BRA `(.L_x_84) ;  /* 0x0000000000080947 */ /* 0x004fea0003800000 */
[----:B------:R-:W2:Y:S02]  /*41f0*/  SYNCS.PHASECHK.TRANS64.TRYWAIT P0, [UR5+0x8], R7 ;  /* 0x00000807ff0075a7 */ /* 0x000ea40008001105 */
[----:B--2---:R-:W-:Y:S05]  /*4200*/  @!P0 BRA `(.L_x_85) ;  /* 0x0000005800308947 */ /* 0x004fea0003800000 */
.L_x_84:
[----:B--2---:R-:W-:Y:S01]  /*4210*/  HFMA2 R0, -RZ, RZ, 0, 5.9604644775390625e-08 ;  /* 0x00000001ff007431 */ /* 0x004fe200000001ff */
[----:B------:R-:W-:Y:S01]  /*4220*/  UPRMT UR4, UR34, 0x654, UR7 ;  /* 0x0000065422047896 */ /* 0x000fe20008000007 */
[----:B------:R-:W-:Y:S01]  /*4230*/  IMAD.MOV.U32 R8, RZ, RZ, 0xffff ;  /* 0x0000ffffff087424 */ /* 0x000fe200078e00ff */
[----:B------:R-:W-:Y:S01]  /*4240*/  PRMT R4, R4, 0x654, R5 ;  /* 0x0000065404047816 */ /* 0x000fe20000000005 */
[----:B------:R-:W-:Y:S02]  /*4250*/  IMAD.MOV.U32 R6, RZ, RZ, 0x4 ;  /* 0x00000004ff067424 */ /* 0x000fe400078e00ff */
[----:B------:R-:W-:Y:S01]  /*4260*/  IMAD.SHL.U32 R9, R11, 0x20, RZ ;  /* 0x000000200b097824 */ /* 0x000fe200078e00ff */
[----:B------:R-:W-:Y:S02]  /*4270*/  MOV R5, UR4 ;  /* 0x0000000400057c02 */ /* 0x000fe40008000f00 */
[-C--:B------:R-:W-:Y:S01]  /*4280*/  SHF.L.U32 R8, R8, R11.reuse, RZ ;  /* 0x0000000b08087219 */ /* 0x080fe200000006ff */
[----:B------:R2:W-:Y:S01]  /*4290*/  SYNCS.ARRIVE.TRANS64.RED RZ, [UR4], R6 ;  /* 0x00000006ffff79a7 */ /* 0x0005e20008000404 */
[----:B------:R-:W-:Y:S01]  /*42a0*/  SHF.L.U32 R7, R0, R11, RZ ;  /* 0x0000000b00077219 */ /* 0x000fe200000006ff */
[----:B------:R2:W-:Y:S04]  /*42b0*/  STS [UR6+0x280], R9 ;  /* 0x00028009ff007988 */ /* 0x0005e80008000806 */
[----:B------:R2:W-:Y:S04]  /*42c0*/  STAS [R4.64], R11 ;  /* 0x0000000b04007dbd */ /* 0x0005e8000c0008ff */
[----:B------:R2:W-:Y:S04]  /*42d0*/  ATOMS.OR RZ, [UR5+0x14], R8 ;  /* 0x00001408ffff798c */ /* 0x0005e8000b000005 */
[----:B------:R2:W-:Y:S04]  /*42e0*/  ATOMS.OR RZ, [UR5+0x18], R7 ;  /* 0x00001807ffff798c */ /* 0x0005e8000b000005 */
[----:B------:R2:W-:Y:S02]  /*42f0*/  ATOMS.XOR RZ, [UR5+0x10], R0 ;  /* 0x00001000ffff798c */ /* 0x0005e4000b800005 */
.L_x_81:
[----:B-1----:R-:W-:Y:S05]  /*4300*/  BSYNC B0 ;  /* 0x0000000000007941 */ /* 0x002fea0003800000 */
.L_x_80:
[----:B------:R-:W-:Y:S05]  /*4310*/  BRA.U UP1, `(.L_x_86) ;  /* 0x00000001016c7547 */ /* 0x000fea000b800000 */
[----:B------:R-:W-:-:S03]  /*4320*/  UMOV UR4, 0xffffffff ;  /* 0xffffffff00047882 */ /* 0x000fc60000000000 */
[----:B------:R-:W-:Y:S05]  /*4330*/  BRA.DIV UR4, `(.L_x_87) ;  /* 0x0000005604fc7947 */ /* 0x000fea000b800000 */
[----:B------:R-:W-:-:S13]  /*4340*/  ELECT P6, URZ, PT ;  /* 0x0000000000ff782f */ /* 0x000fda00038c0000 */
.L_x_207:
[----:B------:R-:W-:Y:S05]  /*4350*/  @!P6 BRA `(.L_x_86) ;  /* 0x00000000005ce947 */ /* 0x000fea0003800000 */
[----:B--2---:R-:W2:Y:S02]  /*4360*/  LDS R5, [UR5+0x10] ;  /* 0x00001005ff057984 */ /* 0x004ea40008000800 */
[----:B--2---:R-:W-:-:S04]  /*4370*/  SHF.L.U32 R5, R5, 0x1f, RZ ;  /* 0x0000001f05057819 */ /* 0x004fc800000006ff */
[----:B------:R-:W2:Y:S02]  /*4380*/  SYNCS.PHASECHK.TRANS64.TRYWAIT P0, [UR5+0x8], R5 ;  /* 0x00000805ff0075a7 */ /* 0x000ea40008001105 */
[----:B--2---:R-:W-:Y:S05]  /*4390*/  @P0 BRA `(.L_x_88) ;  /* 0x0000000000080947 */ /* 0x004fea0003800000 */
[----:B------:R-:W2:Y:S02]  /*43a0*/  SYNCS.PHASECHK.TRANS64.TRYWAIT P0, [UR5+0x8], R5 ;  /* 0x00000805ff0075a7 */ /* 0x000ea40008001105 */
[----:B--2---:R-:W-:Y:S05]  /*43b0*/  @!P0 BRA `(.L_x_89) ;  /* 0x0000005400fc8947 */ /* 0x004fea0003800000 */
.L_x_88:
[----:B------:R-:W3:Y:S01]  /*43c0*/  LDS R7, [UR6+0x280] ;  /* 0x00028006ff077984 */ /* 0x000ee20008000800 */
[----:B--2---:R-:W-:Y:S02]  /*43d0*/  HFMA2 R0, -RZ, RZ, 0, 5.9604644775390625e-08 ;  /* 0x00000001ff007431 */ /* 0x004fe400000001ff */
[----:B------:R-:W-:Y:S01]  /*43e0*/  IMAD.MOV.U32 R4, RZ, RZ, 0xffff ;  /* 0x0000ffffff047424 */ /* 0x000fe200078e00ff */
[----:B------:R-:W-:Y:S01]  /*43f0*/  UPRMT UR4, UR34, 0x654, UR7 ;  /* 0x0000065422047896 */ /* 0x000fe20008000007 */
[----:B---3--:R-:W-:-:S03]  /*4400*/  IMAD.SHL.U32 R5, R7, 0x20, RZ ;  /* 0x0000002007057824 */ /* 0x008fc600078e00ff */
[-C--:B------:R-:W-:Y:S02]  /*4410*/  SHF.L.U32 R4, R4, R7.reuse, RZ ;  /* 0x0000000704047219 */ /* 0x080fe400000006ff */
[----:B------:R-:W-:Y:S01]  /*4420*/  SHF.L.U32 R7, R0, R7, RZ ;  /* 0x0000000700077219 */ /* 0x000fe200000006ff */
[----:B------:R3:W-:Y:S04]  /*4430*/  STS [UR6+0x280], R5 ;  /* 0x00028005ff007988 */ /* 0x0007e80008000806 */
[----:B------:R3:W-:Y:S04]  /*4440*/  ATOMS.OR RZ, [UR5+0x14], R4 ;  /* 0x00001404ffff798c */ /* 0x0007e8000b000005 */
[----:B------:R3:W-:Y:S01]  /*4450*/  ATOMS.OR RZ, [UR5+0x18], R7 ;  /* 0x00001807ffff798c */ /* 0x0007e2000b000005 */
[----:B------:R-:W-:Y:S03]  /*4460*/  SYNCS.ARRIVE.TRANS64.RED.A1T0 RZ, [UR4], RZ ;  /* 0x000000ffffff79a7 */ /* 0x000fe60008100404 */
[----:B------:R3:W-:Y:S01]  /*4470*/  ATOMS.XOR RZ, [UR5+0x10], R0 ;  /* 0x00001000ffff798c */ /* 0x0007e2000b800005 */
[----:B------:R-:W-:Y:S05]  /*4480*/  BRA `(.L_x_86) ;  /* 0x0000000000107947 */ /* 0x000fea0003800000 */
.L_x_79:
[----:B------:R-:W-:Y:S02]  /*4490*/  MOV R0, 0xffffffff ;  /* 0xffffffff00007802 */ /* 0x000fe40000000f00 */
[----:B------:R-:W-:-:S03]  /*44a0*/  MOV R4, 0x44d0 ;  /* 0x000044d000047802 */ /* 0x000fc60000000f00 */
[----:B------:R2:W-:Y:S04]  /*44b0*/  STS [UR6+0x280], R0 ;  /* 0x00028000ff007988 */ /* 0x0005e80008000806 */
[----:B-12--5:R-:W-:Y:S05]  /*44c0*/  CALL.REL.NOINC `($__internal_1_$__cuda_sm10x_tcgen05_guardrail_trap_phase_invalid_during_alloc) ;  /* 0x0000005c00447944 */ /* 0x026fea0003c00000 */
.L_x_86:
[----:B------:R-:W-:Y:S05]  /*44d0*/  WARPSYNC.ALL ;  /* 0x0000000000007948 */ /* 0x000fea0003800000 */
[----:B------:R-:W4:Y:S01]  /*44e0*/  S2UR UR4, SR_CgaCtaId ;  /* 0x00000000000479c3 */ /* 0x000f220000008800 */
[----:B------:R-:W-:Y:S01]  /*44f0*/  UMOV UR17, 0x400 ;  /* 0x0000040000117882 */ /* 0x000fe20000000000 */
[----:B------:R-:W-:-:S06]  /*4500*/  NOP ;  /* 0x0000000000007918 */ /* 0x000fcc0000000000 */
[----:B------:R-:W-:Y:S06]  /*4510*/  BAR.ARV 0x6, 0xa0 ;  /* 0x0182800000007b1d */ /* 0x000fec0000002000 */
[----:B------:R-:W1:Y:S01]  /*4520*/  LDCU UR6, c[0x0][0x38c] ;  /* 0x00007180ff0677ac */ /* 0x000e620008000800 */
[----:B------:R-:W-:Y:S01]  /*4530*/  LOP3.LUT R3, R3, 0xffff, RZ, 0xc0, !PT ;  /* 0x0000ffff03037812 */ /* 0x000fe200078ec0ff */
[----:B--2---:R-:W-:Y:S01]  /*4540*/  IMAD.MOV.U32 R9, RZ, RZ, 0x1 ;  /* 0x00000001ff097424 */ /* 0x004fe200078e00ff */
[----:B------:R-:W-:Y:S01]  /*4550*/  LOP3.LUT R2, R2, 0xffff, RZ, 0xc0, !PT ;  /* 0x0000ffff02027812 */ /* 0x000fe200078ec0ff */
[----:B------:R-:W-:Y:S01]  /*4560*/  IMAD.MOV.U32 R8, RZ, RZ, RZ ;  /* 0x000000ffff087224 */ /* 0x000fe200078e00ff */
[----:B------:R-:W-:Y:S01]  /*4570*/  R2UR UR20, R3 ;  /* 0x00000000031472ca */ /* 0x000fe200000e0000 */
[----:B------:R-:W-:Y:S01]  /*4580*/  UMOV UR24, URZ ;  /* 0x000000ff00187c82 */ /* 0x000fe20008000000 */
[----:B------:R-:W-:-:S02]  /*4590*/  R2UR UR30, R2 ;  /* 0x00000000021e72ca */ /* 0x000fc400000e0000 */
[----:B------:R-:W-:Y:S01]  /*45a0*/  CS2R R2, SRZ ;  /* 0x0000000000027805 */ /* 0x000fe2000001ff00 */
[----:B------:R-:W-:Y:S01]  /*45b0*/  UMOV UR15, URZ ;  /* 0x000000ff000f7c82 */ /* 0x000fe20008000000 */
[----:B----4-:R-:W-:Y:S01]  /*45c0*/  ULEA UR17, UR4, UR17, 0x18 ;  /* 0x0000001104117291 */ /* 0x010fe2000f8ec0ff */
[----:B------:R-:W-:Y:S01]  /*45d0*/  UMOV UR14, URZ ;  /* 0x000000ff000e7c82 */ /* 0x000fe20008000000 */
[----:B------:R-:W-:Y:S02]  /*45e0*/  UISETP.NE.AND UP3, UPT, UR33, URZ, UPT ;  /* 0x000000ff2100728c */ /* 0x000fe4000bf65270 */
[----:B------:R-:W-:Y:S02]  /*45f0*/  UIADD3 UR5, UPT, UPT, UR17, 0x4400, URZ ;  /* 0x0000440011057890 */ /* 0x000fe4000fffe0ff */
[----:B------:R-:W-:-:S03]  /*4600*/  UIADD3 UR4, UPT, UPT, UR17, 0x1e400, URZ ;  /* 0x0001e40011047890 */ /* 0x000fc6000fffe0ff */
[----:B---3--:R-:W2:Y:S01]  /*4610*/  LDS R0, [UR17+0x280] ;  /* 0x00028011ff007984 */ /* 0x008ea20008000800 */
[----:B-1----:R-:W-:Y:S02]  /*4620*/  UIADD3 UR6, UPT, UPT, UR6, 0x3f, URZ ;  /* 0x0000003f06067890 */ /* 0x002fe4000fffe0ff */
[----:B------:R-:W-:Y:S02]  /*4630*/  USHF.R.U32.HI UR5, URZ, 0x4, UR5 ;  /* 0x00000004ff057899 */ /* 0x000fe40008011605 */
[----:B------:R-:W-:Y:S02]  /*4640*/  USHF.R.S32.HI UR25, URZ, 0x1f, UR6 ;  /* 0x0000001fff197899 */ /* 0x000fe40008011406 */
[----:B------:R-:W-:Y:S02]  /*4650*/  USHF.R.U32.HI UR4, URZ, 0x4, UR4 ;  /* 0x00000004ff047899 */ /* 0x000fe40008011604 */
[----:B------:R-:W-:Y:S02]  /*4660*/  ULEA.HI UR25, UR25, UR6, URZ, 0x6 ;  /* 0x0000000619197291 */ /* 0x000fe4000f8f30ff */
[----:B------:R-:W-:-:S02]  /*4670*/  ULOP3.LUT UR5, UR5, 0x3fff, URZ, 0xc0, !UPT ;  /* 0x00003fff05057892 */ /* 0x000fc4000f8ec0ff */
[----:B------:R-:W-:Y:S02]  /*4680*/  USHF.R.S32.HI UR25, URZ, 0x6, UR25 ;  /* 0x00000006ff197899 */ /* 0x000fe40008011419 */
[----:B------:R-:W-:Y:S02]  /*4690*/  ULOP3.LUT UR22, UR4, 0x3fff, URZ, 0xc0, !UPT ;  /* 0x00003fff04167892 */ /* 0x000fe4000f8ec0ff */
[----:B------:R-:W-:Y:S02]  /*46a0*/  UISETP.LT.AND UP0, UPT, UR25, 0x1, UPT ;  /* 0x000000011900788c */ /* 0x000fe4000bf01270 */
[----:B------:R-:W-:Y:S02]  /*46b0*/  ULOP3.LUT UR21, UR5, 0x10000, URZ, 0xfc, !UPT ;  /* 0x0001000005157892 */ /* 0x000fe4000f8efcff */
[----:B------:R-:W-:Y:S02]  /*46c0*/  ULOP3.LUT UR22, UR22, 0x10000, URZ, 0xfc, !UPT ;  /* 0x0001000016167892 */ /* 0x000fe4000f8efcff */
[----:B------:R-:W-:Y:S01]  /*46d0*/  USEL UR31, UR25, 0x1, !UP0 ;  /* 0x00000001191f7887 */ /* 0x000fe2000c000000 */
[----:B------:R-:W-:Y:S01]  /*46e0*/  UMOV UR28, 0x0 ;  /* 0x00000000001c7882 */ /* 0x000fe20000000000 */
[----:B------:R-:W-:Y:S01]  /*46f0*/  UMOV UR29, 0x8200010 ;  /* 0x08200010001d7882 */ /* 0x000fe20000000000 */
[----:B------:R-:W-:Y:S01]  /*4700*/  UMOV UR26, 0x0 ;  /* 0x00000000001a7882 */ /* 0x000fe20000000000 */
[----:B------:R-:W-:Y:S01]  /*4710*/  UMOV UR27, 0x8200010 ;  /* 0x08200010001b7882 */ /* 0x000fe20000000000 */
[----:B--2---:R-:W-:-:S15]  /*4720*/  R2UR UR32, R0 ;  /* 0x00000000002072ca */ /* 0x004fde00000e0000 */
.L_x_97:
[C---:B------:R-:W-:Y:S02]  /*4730*/  LEA R0, R8.reuse, UR17, 0x3 ;  /* 0x0000001108007c11 */ /* 0x040fe4000f8e18ff */
[----:B------:R-:W-:Y:S02]  /*4740*/  SHF.L.U32 R5, R3, 0x1f, RZ ;  /* 0x0000001f03057819 */ /* 0x000fe400000006ff */
[----:B------:R-:W-:Y:S02]  /*4750*/  LEA R4, R8, UR17, 0x4 ;  /* 0x0000001108047c11 */ /* 0x000fe4000f8e20ff */
[----:B------:R-:W1:Y:S02]  /*4760*/  SYNCS.PHASECHK.TRANS64.TRYWAIT P0, [R0+URZ+0x1d0], R5 ;  /* 0x0001d005000075a7 */ /* 0x000e6400080011ff */
[----:B-1-3--:R-:W-:Y:S05]  /*4770*/  @!P0 BRA `(.L_x_90) ;  /* 0x0000005400248947 */ /* 0x00afea0003800000 */
.L_x_208:
[----:B-1----:R-:W1:Y:S01]  /*4780*/  LDS.128 R4, [R4+0x260] ;  /* 0x0002600004047984 */ /* 0x002e620000000c00 */
[----:B------:R-:W-:Y:S02]  /*4790*/  VIADD R0, R0, 0x1e0 ;  /* 0x000001e000007836 */ /* 0x000fe40000000000 */
[----:B------:R-:W-:Y:S01]  /*47a0*/  VIADD R8, R8, 0x1 ;  /* 0x0000000108087836 */ /* 0x000fe20000000000 */
[----:B------:R-:W-:Y:S01]  /*47b0*/  @!PT LDS RZ, [RZ] ;  /* 0x00000000fffff984 */ /* 0x000fe20000000800 */
[----:B------:R-:W-:Y:S01]  /*47c0*/  @!PT LDS RZ, [RZ] ;  /* 0x00000000fffff984 */ /* 0x000fe20000000800 */
[----:B------:R-:W-:Y:S01]  /*47d0*/  @!PT LDS RZ, [RZ] ;  /* 0x00000000fffff984 */ /* 0x000fe20000000800 */
[----:B------:R-:W-:Y:S01]  /*47e0*/  @!PT LDS RZ, [RZ] ;  /* 0x00000000fffff984 */ /* 0x000fe20000000800 */
[----:B------:R2:W-:Y:S06]  /*47f0*/  MEMBAR.ALL.CTA ;  /* 0x0000000000007992 */ /* 0x0005ec0000008000 */
[----:B--2---:R-:W2:Y:S01]  /*4800*/  FENCE.VIEW.ASYNC.S ;  /* 0x00000000000073c6 */ /* 0x004ea20000000000 */
[----:B------:R-:W-:-:S04]  /*4810*/  PRMT R0, RZ, 0x654, R0 ;  /* 0x00000654ff007816 */ /* 0x000fc80000000000 */
[----:B--2---:R2:W-:Y:S01]  /*4820*/  SYNCS.ARRIVE.TRANS64.RED.A1T0 RZ, [R0+URZ], RZ ;  /* 0x000000ff00ff79a7 */ /* 0x0045e200081004ff */
[----:B-1----:R-:W-:Y:S01]  /*4830*/  LOP3.LUT P1, RZ, R6, 0x1, RZ, 0xc0, !PT ;  /* 0x0000000106ff7812 */ /* 0x002fe2000782c0ff */
[----:B--2---:R-:W-:-:S12]  /*4840*/  BRA.U UP3, `(.L_x_91) ;  /* 0x0000000103e07547 */ /* 0x004fd8000b800000 */
[----:B------:R-:W1:Y:S01]  /*4850*/  LDCU UR4, c[0x0][0x38c] ;  /* 0x00007180ff0477ac */ /* 0x000e620008000800 */
[----:B------:R-:W-:Y:S02]  /*4860*/  PLOP3.LUT P2, PT, PT, PT, PT, 0x80, 0x8 ;  /* 0x000000000008781c */ /* 0x000fe40003f4f070 */
[----:B------:R-:W-:Y:S01]  /*4870*/  SHF.L.U32 R5, R9, 0x1f, RZ ;  /* 0x0000001f09057819 */ /* 0x000fe200000006ff */
[----:B------:R-:W-:Y:S02]  /*4880*/  ULEA UR23, UR24, UR17, 0x3 ;  /* 0x0000001118177291 */ /* 0x000fe4000f8e18ff */
[----:B------:R-:W-:Y:S02]  /*4890*/  ULEA UR18, UR24, UR32, 0x6 ;  /* 0x0000002018127291 */ /* 0x000fe4000f8e30ff */
[----:B-1----:R-:W-:-:S06]  /*48a0*/  UISETP.GE.AND UP0, UPT, UR4, 0x1, UPT ;  /* 0x000000010400788c */ /* 0x002fcc000bf06270 */
[----:B------:R-:W-:-:S05]  /*48b0*/  PLOP3.LUT P0, PT, PT, PT, UP0, 0x80, 0x8 ;  /* 0x000000000008781c */ /* 0x000fca0003f0f008 */
[----:B------:R-:W-:-:S08]  /*48c0*/  @UP0 ULEA UR4, UR15, UR17, 0x3 ;  /* 0x000000110f040291 */ /* 0x000fd0000f8e18ff */
[----:B------:R-:W-:-:S04]  /*48d0*/  @P0 SHF.L.U32 R0, R2, 0x1f, RZ ;  /* 0x0000001f02000819 */ /* 0x000fc800000006ff */
[----:B------:R1:W2:Y:S01]  /*48e0*/  @P0 SYNCS.PHASECHK.TRANS64.TRYWAIT P2, [UR4], R0 ;  /* 0x00000000ff0005a7 */ /* 0x0002a20008041104 */
[----:B------:R-:W3:Y:S02]  /*48f0*/  SYNCS.PHASECHK.TRANS64.TRYWAIT P0, [UR23+0x210], R5 ;  /* 0x00021005ff0075a7 */ /* 0x000ee40008001117 */
[----:B-123--:R-:W-:Y:S05]  /*4900*/  @!P0 BRA `(.L_x_92) ;  /* 0x0000005000d48947 */ /* 0x00efea0003800000 */
.L_x_210:
[----:B------:R-:W-:Y:S01]  /*4910*/  UMOV UR19, UR14 ;  /* 0x0000000e00137c82 */ /* 0x000fe20008000000 */
[----:B------:R-:W-:Y:S05]  /*4920*/  BRA.U !UP0, `(.L_x_93) ;  /* 0x0000000108987547 */ /* 0x000fea000b800000 */
[----:B------:R-:W-:Y:S02]  /*4930*/  UIADD3 UR19, UPT, UPT, UR31, UR14, URZ ;  /* 0x0000000e1f137290 */ /* 0x000fe4000fffe0ff */
[----:B------:R-:W-:Y:S01]  /*4940*/  UPLOP3.LUT UP2, UPT, UPT, UPT, UPT, 0x40, 0x4 ;  /* 0x000000000004789c */ /* 0x000fe20003f4e870 */
[----:B------:R-:W-:Y:S01]  /*4950*/  UMOV UR16, UR25 ;  /* 0x0000001900107c82 */ /* 0x000fe20008000000 */
[----:B------:R-:W-:-:S09]  /*4960*/  UMOV UR6, UR15 ;  /* 0x0000000f00067c82 */ /* 0x000fd20008000000 */
.L_x_96:
[----:B--2---:R-:W-:Y:S01]  /*4970*/  ULEA UR5, UR6, UR17, 0x3 ;  /* 0x0000001106057291 */ /* 0x004fe2000f8e18ff */
[----:B---3--:R-:W-:Y:S11]  /*4980*/  @P2 BRA `(.L_x_94) ;  /* 0x00000000000c2947 */ /* 0x008ff60003800000 */
[----:B-1----:R-:W-:Y:S04]  /*4990*/  SHF.L.U32 R5, R2, 0x1f, RZ ;  /* 0x0000001f02057819 */ /* 0x002fe800000006ff */
[----:B------:R-:W1:Y:S02]  /*49a0*/  SYNCS.PHASECHK.TRANS64.TRYWAIT P0, [UR5], R5 ;  /* 0x00000005ff0075a7 */ /* 0x000e640008001105 */
[----:B-1----:R-:W-:Y:S05]  /*49b0*/  @!P0 BRA `(.L_x_95) ;  /* 0x0000005000c08947 */ /* 0x002fea0003800000 */
.L_x_94:
[----:B------:R-:W-:Y:S01]  /*49c0*/  UISETP.NE.AND UP0, UPT, UR16, 0x1, UPT ;  /* 0x000000011000788c */ /* 0x000fe2000bf05270 */
[----:B------:R-:W-:Y:S01]  /*49d0*/  PLOP3.LUT P2, PT, PT, PT, PT, 0x80, 0x8 ;  /* 0x000000000008781c */ /* 0x000fe20003f4f070 */
[----:B------:R-:W-:Y:S02]  /*49e0*/  UIADD3 UR4, UPT, UPT, UR6, 0x1, URZ ;  /* 0x0000000106047890 */ /* 0x000fe4000fffe0ff */
[----:B------:R-:W-:Y:S02]  /*49f0*/  ULEA UR12, UR6, UR22, 0x8 ;  /* 0x00000016060c7291 */ /* 0x000fe4000f8e40ff */
[----:B------:R-:W-:Y:S01]  /*4a00*/  UISETP.NE.AND UP1, UPT, UR4, 0x1a, UPT ;  /* 0x0000001a0400788c */ /* 0x000fe2000bf25270 */
[----:B------:R-:W-:Y:S01]  /*4a10*/  PLOP3.LUT P0, PT, PT, PT, UP0, 0x80, 0x8 ;  /* 0x000000000008781c */ /* 0x000fe20003f0f008 */
[----:B------:R-:W-:Y:S02]  /*4a20*/  UIADD3 UR10, UPT, UPT, UR12, 0x2, URZ ;  /* 0x000000020c0a7890 */ /* 0x000fe4000fffe0ff */
[----:B------:R-:W-:Y:S02]  /*4a30*/  USEL UR7, URZ, 0x1, UP1 ;  /* 0x00000001ff077887 */ /* 0x000fe40008800000 */
[----:B------:R-:W-:Y:S02]  /*4a40*/  USEL UR15, UR4, URZ, UP1 ;  /* 0x000000ff040f7287 */ /* 0x000fe40008800000 */
[----:B------:R-:W-:Y:S02]  /*4a50*/  UIADD3 UR14, UPT, UPT, UR14, 0x1, URZ ;  /* 0x000000010e0e7890 */ /* 0x000fe4000fffe0ff */
[----:B------:R-:W-:Y:S01]  /*4a60*/  @UP0 ULEA UR4, UR15, UR17, 0x3 ;  /* 0x000000110f040291 */ /* 0x000fe2000f8e18ff */
[----:B------:R-:W-:Y:S01]  /*4a70*/  LOP3.LUT R2, R2, UR7, RZ, 0x3c, !PT ;  /* 0x0000000702027c12 */ /* 0x000fe2000f8e3cff */
[----:B------:R-:W-:Y:S01]  /*4a80*/  UIADD3 UR7, UPT, UPT, UR5, 0xd0, URZ ;  /* 0x000000d005077890 */ /* 0x000fe2000fffe0ff */
[----:B------:R-:W-:Y:S02]  /*4a90*/  UMOV UR13, 0x80004020 ;  /* 0x80004020000d7882 */ /* 0x000fe40000000000 */
[----:B-1----:R-:W-:Y:S01]  /*4aa0*/  @P0 SHF.L.U32 R0, R2, 0x1f, RZ ;  /* 0x0000001f02000819 */ /* 0x002fe200000006ff */
[----:B------:R-:W-:Y:S01]  /*4ab0*/  UMOV UR5, 0x80004020 ;  /* 0x8000402000057882 */ /* 0x000fe20000000000 */
[----:B------:R-:W-:Y:S01]  /*4ac0*/  UMOV UR11, 0x80004020 ;  /* 0x80004020000b7882 */ /* 0x000fe20000000000 */
[----:B------:R-:W-:Y:S01]  /*4ad0*/  UMOV UR9, 0x80004020 ;  /* 0x8000402000097882 */ /* 0x000fe20000000000 */
[----:B------:R2:W3:Y:S01]  /*4ae0*/  @P0 SYNCS.PHASECHK.TRANS64.TRYWAIT P2, [UR4], R0 ;  /* 0x00000000ff0005a7 */ /* 0x0004e20008041104 */
[----:B------:R-:W-:Y:S02]  /*4af0*/  ULEA UR4, UR6, UR21, 0x8 ;  /* 0x0000001506047291 */ /* 0x000fe4000f8e40ff */
[----:B------:R-:W-:Y:S02]  /*4b00*/  UISETP.NE.AND UP0, UPT, UR14, UR19, UPT ;  /* 0x000000130e00728c */ /* 0x000fe4000bf05270 */
[----:B------:R-:W-:Y:S02]  /*4b10*/  UIADD3 UR8, UPT, UPT, UR4, 0x2, URZ ;  /* 0x0000000204087890 */ /* 0x000fe4000fffe0ff */
[----:B------:R-:W-:Y:S01]  /*4b20*/  UIADD3 UR16, UPT, UPT, UR16, -0x1, URZ ;  /* 0xffffffff10107890 */ /* 0x000fe2000fffe0ff */
[----:B------:R-:W-:Y:S02]  /*4b30*/  UMOV UR6, UR15 ;  /* 0x0000000f00067c82 */ /* 0x000fe40008000000 */
[----:B------:R2:W-:Y:S01]  /*4b40*/  UTCQMMA.2CTA gdesc[UR4], gdesc[UR12], tmem[UR18], tmem[UR28], idesc[UR29], UP2 ;  /* 0x00ff1c0c040075ea */ /* 0x0005e20009200312 */
[----:B------:R-:W-:Y:S03]  /*4b50*/  UPLOP3.LUT UP2, UPT, UPT, UPT, UPT, 0x80, 0x8 ;  /* 0x000000000008789c */ /* 0x000fe60003f4f070 */
[----:B------:R2:W-:Y:S01]  /*4b60*/  UTCQMMA.2CTA gdesc[UR8], gdesc[UR10], tmem[UR18], tmem[UR26], idesc[UR27], UPT ;  /* 0x00ff1a0a080075ea */ /* 0x0005e2000ba00312 */
[----:B------:R2:W-:Y:S01]  /*4b70*/  UTCBAR.2CTA.MULTICAST [UR7], URZ, UR20 ;  /* 0x000000ff070073e9 */ /* 0x0005e20008200814 */
[----:B------:R-:W-:Y:S06]  /*4b80*/  BRA.U UP0, `(.L_x_96) ;  /* 0xfffffffd00787547 */ /* 0x000fec000b83ffff */
.L_x_93:
[----:B--2---:R-:W-:Y:S01]  /*4b90*/  UIADD3 UR4, UPT, UPT, UR23, 0x1f0, URZ ;  /* 0x000001f017047890 */ /* 0x004fe2000fffe0ff */
[----:B------:R-:W-:-:S08]  /*4ba0*/  UMOV UR14, UR19 ;  /* 0x00000013000e7c82 */ /* 0x000fd00008000000 */
[----:B------:R2:W-:Y:S01]  /*4bb0*/  UTCBAR.2CTA.MULTICAST [UR4], URZ, UR30 ;  /* 0x000000ff040073e9 */ /* 0x0005e2000820081e */
[----:B------:R-:W-:Y:S02]  /*4bc0*/  NOP ;  /* 0x0000000000007918 */ /* 0x000fe40000000000 */
.L_x_91:
[----:B--2---:R-:W-:Y:S01]  /*4bd0*/  UIADD3 UR4, UPT, UPT, UR24, 0x1, URZ ;  /* 0x0000000118047890 */ /* 0x004fe2000fffe0ff */
[----:B------:R-:W-:-:S03]  /*4be0*/  ISETP.NE.AND P0, PT, R8, 0x2, PT ;  /* 0x000000020800780c */ /* 0x000fc60003f05270 */
[----:B------:R-:W-:Y:S01]  /*4bf0*/  UISETP.NE.AND UP0, UPT, UR4, 0x4, UPT ;  /* 0x000000040400788c */ /* 0x000fe2000bf05270 */
[----:B-1----:R-:W-:Y:S02]  /*4c00*/  SEL R0, RZ, 0x1, P0 ;  /* 0x00000001ff007807 */ /* 0x002fe40000000000 */
[----:B------:R-:W-:Y:S01]  /*4c10*/  SEL R8, R8, RZ, P0 ;  /* 0x000000ff08087207 */ /* 0x000fe20000000000 */
[----:B------:R-:W-:Y:S01]  /*4c20*/  USEL UR5, URZ, 0x1, UP0 ;  /* 0x00000001ff057887 */ /* 0x000fe20008000000 */
[----:B------:R-:W-:Y:S01]  /*4c30*/  LOP3.LUT R3, R3, R0, RZ, 0x3c, !PT ;  /* 0x0000000003037212 */ /* 0x000fe200078e3cff */
[----:B------:R-:W-:-:S04]  /*4c40*/  USEL UR24, UR4, URZ, UP0 ;  /* 0x000000ff04187287 */ /* 0x000fc80008000000 */
[----:B------:R-:W-:Y:S01]  /*4c50*/  LOP3.LUT R9, R9, UR5, RZ, 0x3c, !PT ;  /* 0x0000000509097c12 */ /* 0x000fe2000f8e3cff */
[----:B------:R-:W-:Y:S07]  /*4c60*/  @P1 BRA `(.L_x_97) ;  /* 0xfffffff800b01947 */ /* 0x000fee000383ffff */
[----:B------:R-:W1:Y:S01]  /*4c70*/  S2UR UR8, SR_CgaCtaId ;  /* 0x00000000000879c3 */ /* 0x000e620000008800 */
[----:B------:R-:W-:Y:S01]  /*4c80*/  ELECT P0, URZ, PT ;  /* 0x0000000000ff782f */ /* 0x000fe20003800000 */
[----:B------:R-:W-:Y:S01]  /*4c90*/  HFMA2 R0, -RZ, RZ, 0, 5.9604644775390625e-08 ;  /* 0x00000001ff007431 */ /* 0x000fe200000001ff */
[----:B------:R-:W-:-:S05]  /*4ca0*/  UMOV UR4, 0x40 ;  /* 0x0000004000047882 */ /* 0x000fca0000000000 */
[----:B------:R-:W-:Y:S01]  /*4cb0*/  UVIRTCOUNT.DEALLOC.SMPOOL 0x80 ;  /* 0x000000800000784c */ /* 0x000fe20000000000 */
[----:B------:R-:W-:Y:S02]  /*4cc0*/  UISETP.NE.AND UP1, UPT, UR33, URZ, UPT ;  /* 0x000000ff2100728c */ /* 0x000fe4000bf25270 */
[----:B-1----:R-:W-:-:S09]  /*4cd0*/  ULEA UR8, UR8, UR4, 0x18 ;  /* 0x0000000408087291 */ /* 0x002fd2000f8ec0ff */
[----:B------:R1:W-:Y:S01]  /*4ce0*/  @P0 STS.U8 [UR8+0x1c], R0 ;  /* 0x00001c00ff000988 */ /* 0x0003e20008000008 */
[----:B------:R-:W-:Y:S05]  /*4cf0*/  BRA.U UP1, `(.L_x_98) ;  /* 0x0000000101a07547 */ /* 0x000fea000b800000 */
[----:B------:R-:W-:Y:S01]  /*4d00*/  UIADD3 UR7, UPT, UPT, UR17, 0x210, URZ ;  /* 0x0000021011077890 */ /* 0x000fe2000fffe0ff */
[----:B------:R-:W-:-:S03]  /*4d10*/  SHF.L.U32 R3, R9, 0x1f, RZ ;  /* 0x0000001f09037819 */ /* 0x000fc600000006ff */
[----:B------:R-:W-:-:S09]  /*4d20*/  ULEA UR4, UR24, UR7, 0x3 ;  /* 0x0000000718047291 */ /* 0x000fd2000f8e18ff */
[----:B------:R-:W2:Y:S02]  /*4d30*/  SYNCS.PHASECHK.TRANS64.TRYWAIT P0, [UR4], R3 ;  /* 0x00000003ff0075a7 */ /* 0x000ea40008001104 */
[----:B--2---:R-:W-:Y:S05]  /*4d40*/  @!P0 BRA `(.L_x_99) ;  /* 0x0000004c00f48947 */ /* 0x004fea0003800000 */
.L_x_213:
        /* <DEDUP_REMOVED lines=9> */
.L_x_215:
        /* <DEDUP_REMOVED lines=9> */
.L_x_217:
[----:B------:R-:W-:-:S04]  /*4e70*/  UIADD3 UR4, UPT, UPT, UR4, 0x1, URZ ;  /* 0x0000000104047890 */ /* 0x000fc8000fffe0ff */
[----:B------:R-:W-:-:S04]  /*4e80*/  UISETP.NE.AND UP0, UPT, UR4, 0x4, UPT ;  /* 0x000000040400788c */ /* 0x000fc8000bf05270 */
[----:B------:R-:W-:Y:S02]  /*4e90*/  USEL UR5, URZ, 0x1, UP0 ;  /* 0x00000001ff057887 */ /* 0x000fe40008000000 */
[----:B------:R-:W-:-:S04]  /*4ea0*/  USEL UR4, UR4, URZ, UP0 ;  /* 0x000000ff04047287 */ /* 0x000fc80008000000 */
[----:B------:R-:W-:Y:S01]  /*4eb0*/  ULEA UR4, UR4, UR7, 0x3 ;  /* 0x0000000704047291 */ /* 0x000fe2000f8e18ff */
[----:B-1----:R-:W-:-:S04]  /*4ec0*/  LOP3.LUT R3, R2, UR5, RZ, 0x3c, !PT ;  /* 0x0000000502037c12 */ /* 0x002fc8000f8e3cff */
[----:B------:R-:W-:Y:S01]  /*4ed0*/  SHF.L.U32 R3, R3, 0x1f, RZ ;  /* 0x0000001f03037819 */ /* 0x000fe200000006ff */
[----:B------:R-:W-:-:S04]  /*4ee0*/  IMAD.U32 R0, RZ, RZ, UR4 ;  /* 0x00000004ff007e24 */ /* 0x000fc8000f8e00ff */
[----:B------:R1:W2:Y:S03]  /*4ef0*/  SYNCS.PHASECHK.TRANS64.TRYWAIT P0, [R0+URZ], R3 ;  /* 0x00000003000075a7 */ /* 0x0002a600080011ff */
[----:B--2---:R-:W-:Y:S05]  /*4f00*/  @!P0 NANOSLEEP.SYNCS 0x989680 ;  /* 0x009896800000895d */ /* 0x004fea0003900000 */
[----:B------:R-:W2:Y:S02]  /*4f10*/  @!P0 SYNCS.PHASECHK.TRANS64 P0, [R0+URZ], R3 ;  /* 0x00000003000085a7 */ /* 0x000ea400080010ff */
[----:B--2---:R-:W-:Y:S05]  /*4f20*/  @P0 BRA `(.L_x_102) ;  /* 0x0000000000200947 */ /* 0x004fea0003800000 */
.L_x_103:
[----:B--2---:R2:W4:Y:S02]  /*4f30*/  SYNCS.PHASECHK.TRANS64.TRYWAIT P0, [R0+URZ], R3 ;  /* 0x00000003000075a7 */ /* 0x00452400080011ff */
[----:B----4-:R-:W-:Y:S05]  /*4f40*/  @!P0 NANOSLEEP.SYNCS 0x989680 ;  /* 0x009896800000895d */ /* 0x010fea0003900000 */
[----:B------:R-:W4:Y:S02]  /*4f50*/  @!P0 SYNCS.PHASECHK.TRANS64 P0, [R0+URZ], R3 ;  /* 0x00000003000085a7 */ /* 0x000f2400080010ff */
[----:B----4-:R-:W-:Y:S05]  /*4f60*/  @!P0 BRA `(.L_x_103) ;  /* 0xfffffffc00f08947 */ /* 0x010fea000383ffff */
[----:B------:R-:W-:Y:S05]  /*4f70*/  BRA `(.L_x_102) ;  /* 0x00000000000c7947 */ /* 0x000fea0003800000 */
.L_x_98:
[----:B------:R-:W-:-:S04]  /*4f80*/  UIADD3 UR4, UPT, UPT, UR17, 0x250, URZ ;  /* 0x0000025011047890 */ /* 0x000fc8000fffe0ff */
[----:B------:R-:W-:-:S09]  /*4f90*/  UPRMT UR4, UR34, 0x654, UR4 ;  /* 0x0000065422047896 */ /* 0x000fd20008000004 */
[----:B------:R-:W-:Y:S03]  /*4fa0*/  SYNCS.ARRIVE.TRANS64.RED.A1T0 RZ, [UR4], RZ ;  /* 0x000000ffffff79a7 */ /* 0x000fe60008100404 */
.L_x_102:
[----:B-12---:R-:W-:Y:S01]  /*4fb0*/  SHF.L.U32 R3, RZ, 0x1f, RZ ;  /* 0x0000001fff037819 */ /* 0x006fe200000006ff */
[----:B------:R-:W-:Y:S01]  /*4fc0*/  UIADD3 UR4, UPT, UPT, UR17, 0x250, URZ ;  /* 0x0000025011047890 */ /* 0x000fe2000fffe0ff */
[----:B------:R-:W-:Y:S02]  /*4fd0*/  PLOP3.LUT P0, PT, PT, PT, UP1, 0x80, 0x8 ;  /* 0x000000000008781c */ /* 0x000fe40003f0f018 */
[----:B------:R-:W1:Y:S02]  /*4fe0*/  SYNCS.PHASECHK.TRANS64.TRYWAIT P1, [UR17+0x250], R3 ;  /* 0x00025003ff0075a7 */ /* 0x000e640008021111 */
[----:B-1----:R-:W-:Y:S09]  /*4ff0*/  @!P1 BRA `(.L_x_104) ;  /* 0x0000004c00909947 */ /* 0x002ff20003800000 */
.L_x_219:
[----:B------:R-:W-:Y:S01]  /*5000*/  @!UP1 UPRMT UR4, UR34, 0x654, UR4 ;  /* 0x0000065422049896 */ /* 0x000fe20008000004 */
[----:B------:R-:W-:Y:S01]  /*5010*/  UMOV UR5, 0xffff ;  /* 0x0000ffff00057882 */ /* 0x000fe20000000000 */
[----:B------:R-:W-:-:S07]  /*5020*/  UMOV UR6, 0x1 ;  /* 0x0000000100067882 */ /* 0x000fce0000000000 */
[----:B------:R-:W-:Y:S01]  /*5030*/  @!P0 SYNCS.ARRIVE.TRANS64.RED.A1T0 RZ, [UR4], RZ ;  /* 0x000000ffffff89a7 */ /* 0x000fe20008100404 */
[----:B------:R-:W-:Y:S01]  /*5040*/  NOP ;  /* 0x0000000000007918 */ /* 0x000fe20000000000 */
[----:B-1----:R-:W1:Y:S01]  /*5050*/  LDS R0, [UR8+0x14] ;  /* 0x00001408ff007984 */ /* 0x002e620008000800 */
[----:B------:R-:W-:-:S04]  /*5060*/  ULOP3.LUT UR4, UR32, 0xffff, URZ, 0xc0, !UPT ;  /* 0x0000ffff20047892 */ /* 0x000fc8000f8ec0ff */
[----:B------:R-:W-:-:S04]  /*5070*/  USHF.R.U32.HI UR4, URZ, 0x5, UR4 ;  /* 0x00000005ff047899 */ /* 0x000fc80008011604 */
[----:B------:R-:W-:Y:S02]  /*5080*/  USHF.L.U32 UR5, UR5, UR4, URZ ;  /* 0x0000000405057299 */ /* 0x000fe400080006ff */
[----:B------:R-:W-:-:S04]  /*5090*/  USHF.L.U32 UR4, UR6, UR4, URZ ;  /* 0x0000000406047299 */ /* 0x000fc800080006ff */
[----:B-1----:R-:W-:-:S04]  /*50a0*/  LOP3.LUT R0, R0, UR5, RZ, 0xc0, !PT ;  /* 0x0000000500007c12 */ /* 0x002fc8000f8ec0ff */
[----:B------:R-:W-:-:S13]  /*50b0*/  ISETP.NE.AND P0, PT, R0, UR5, PT ;  /* 0x0000000500007c0c */ /* 0x000fda000bf05270 */
[----:B------:R-:W-:Y:S05]  /*50c0*/  @P0 BRA `(.L_x_105) ;  /* 0x0000000000580947 */ /* 0x000fea0003800000 */
[----:B------:R-:W1:Y:S02]  /*50d0*/  LDS R0, [UR8+0x18] ;  /* 0x00001808ff007984 */ /* 0x000e640008000800 */
[----:B-1----:R-:W-:-:S04]  /*50e0*/  LOP3.LUT R0, R0, UR4, RZ, 0xc0, !PT ;  /* 0x0000000400007c12 */ /* 0x002fc8000f8ec0ff */
[----:B------:R-:W-:-:S13]  /*50f0*/  ISETP.NE.AND P0, PT, R0, UR4, PT ;  /* 0x0000000400007c0c */ /* 0x000fda000bf05270 */
[----:B------:R-:W-:Y:S05]  /*5100*/  @P0 BRA `(.L_x_106) ;  /* 0x00000000003c0947 */ /* 0x000fea0003800000 */
[----:B------:R-:W1:Y:S01]  /*5110*/  S2R R2, SR_LANEID ;  /* 0x0000000000027919 */ /* 0x000e620000000000 */
[----:B------:R-:W-:Y:S01]  /*5120*/  ULOP3.LUT UR5, URZ, UR5, URZ, 0x33, !UPT ;  /* 0x00000005ff057292 */ /* 0x000fe2000f8e33ff */
[----:B------:R-:W-:Y:S01]  /*5130*/  LOP3.LUT R4, RZ, UR4, RZ, 0x33, !PT ;  /* 0x00000004ff047c12 */ /* 0x000fe2000f8e33ff */
[----:B------:R-:W-:Y:S02]  /*5140*/  VOTEU.ANY UR4, UPT, PT ;  /* 0x0000000000047886 */ /* 0x000fe400038e0100 */
[----:B------:R-:W-:Y:S01]  /*5150*/  UFLO.U32 UR4, UR4 ;  /* 0x00000004000472bd */ /* 0x000fe200080e0000 */
[----:B------:R-:W2:Y:S01]  /*5160*/  REDUX UR6, R4 ;  /* 0x00000000040673c4 */ /* 0x000ea20000000000 */
[----:B------:R-:W-:-:S06]  /*5170*/  IMAD.U32 R0, RZ, RZ, UR5 ;  /* 0x00000005ff007e24 */ /* 0x000fcc000f8e00ff */
[----:B------:R4:W-:Y:S01]  /*5180*/  UTCATOMSWS.AND URZ, UR5 ;  /* 0x0000000500ff79e3 */ /* 0x0009e20008000000 */
[----:B------:R-:W3:Y:S01]  /*5190*/  REDUX UR7, R0 ;  /* 0x00000000000773c4 */ /* 0x000ee20000000000 */
[----:B-1----:R-:W-:Y:S01]  /*51a0*/  ISETP.EQ.U32.AND P0, PT, R2, UR4, PT ;  /* 0x0000000402007c0c */ /* 0x002fe2000bf02070 */
[----:B--2---:R-:W-:Y:S01]  /*51b0*/  IMAD.U32 R2, RZ, RZ, UR6 ;  /* 0x00000006ff027e24 */ /* 0x004fe2000f8e00ff */
[----:B---3--:R-:W-:-:S11]  /*51c0*/  MOV R3, UR7 ;  /* 0x0000000700037c02 */ /* 0x008fd60008000f00 */
[----:B------:R4:W-:Y:S04]  /*51d0*/  @P0 ATOMS.AND RZ, [UR8+0x14], R3 ;  /* 0x00001403ffff098c */ /* 0x0009e8000a800008 */
[----:B------:R4:W-:Y:S01]  /*51e0*/  @P0 ATOMS.AND RZ, [UR8+0x18], R2 ;  /* 0x00001802ffff098c */ /* 0x0009e2000a800008 */
[----:B------:R-:W-:Y:S05]  /*51f0*/  BRA `(.L_x_107) ;  /* 0x0000000000147947 */ /* 0x000fea0003800000 */
.L_x_106:
[----:B------:R-:W-:Y:S02]  /*5200*/  MOV R2, 0x5220 ;  /* 0x0000522000027802 */ /* 0x000fe40000000f00 */
[----:B---3-5:R-:W-:Y:S05]  /*5210*/  CALL.REL.NOINC `($__internal_0_$__cuda_sm10x_tcgen05_guardrail_trap_col_being_dealloced_not_returned_by_alloc) ;  /* 0x0000004c00e47944 */ /* 0x028fea0003c00000 */
[----:B------:R-:W-:Y:S05]  /*5220*/  BRA `(.L_x_107) ;  /* 0x0000000000087947 */ /* 0x000fea0003800000 */
.L_x_105:
[----:B------:R-:W-:Y:S02]  /*5230*/  MOV R2, 0x5250 ;  /* 0x0000525000027802 */ /* 0x000fe40000000f00 */
[----:B---3-5:R-:W-:Y:S05]  /*5240*/  CALL.REL.NOINC `($__internal_2_$__cuda_sm10x_tcgen05_guardrail_trap_unallocated_columns_being_dealloced) ;  /* 0x0000004c00f07944 */ /* 0x028fea0003c00000 */
.L_x_107:
[----:B------:R-:W-:Y:S01]  /*5250*/  NOP ;  /* 0x0000000000007918 */ /* 0x000fe20000000000 */
[----:B----4-:R-:W-:Y:S05]  /*5260*/  EXIT ;  /* 0x000000000000794d */ /* 0x010fea0003800000 */
.L_x_78:
[----:B------:R-:W-:-:S09]  /*5270*/  UISETP.NE.OR UP0, UPT, UR18, 0x3, !UP4 ;  /* 0x000000031200788c */ /* 0x000fd2000e705670 */
[----:B------:R-:W-:Y:S05]  /*5280*/  BRA.U UP0, `(.L_x_108) ;  /* 0x0000000d00dc7547 */ /* 0x000fea000b800000 */
[----:B------:R-:W2:Y:S01]  /*5290*/  LDCU.64 UR4, c[0x0][0x888] ;  /* 0x00011100ff0477ac */ /* 0x000ea20008000a00 */
[----:B------:R-:W3:Y:S01]  /*52a0*/  LDC.64 R12, c[0x0][0x348] ;  /* 0x0000d200ff0c7b82 */ /* 0x000ee20000000a00 */
[----:B------:R-:W-:Y:S02]  /*52b0*/  HFMA2 R9, -RZ, RZ, 0, 0 ;  /* 0x00000000ff097431 */ /* 0x000fe400000001ff */
[----:B------:R-:W-:Y:S01]  /*52c0*/  IMAD.MOV.U32 R11, RZ, RZ, 0x1 ;  /* 0x00000001ff0b7424 */ /* 0x000fe200078e00ff */
[----:B------:R-:W4:Y:S01]  /*52d0*/  LDCU UR35, c[0x0][0x370] ;  /* 0x00006e00ff2377ac */ /* 0x000f220008000800 */
[----:B------:R-:W-:Y:S01]  /*52e0*/  IMAD.MOV.U32 R10, RZ, RZ, RZ ;  /* 0x000000ffff0a7224 */ /* 0x000fe200078e00ff */
[----:B------:R-:W-:Y:S01]  /*52f0*/  MOV R3, 0x1000 ;  /* 0x0000100000037802 */ /* 0x000fe20000000f00 */
[----:B------:R-:W4:Y:S01]  /*5300*/  LDCU.128 UR48, c[0x0][0xb10] ;  /* 0x00016200ff3077ac */ /* 0x000f220008000c00 */
[----:B------:R-:W1:Y:S01]  /*5310*/  LDCU UR34, c[0x0][0x374] ;  /* 0x00006e80ff2277ac */ /* 0x000e620008000800 */
[----:B------:R-:W1:Y:S01]  /*5320*/  LDCU.64 UR32, c[0x0][0x890] ;  /* 0x00011200ff2077ac */ /* 0x000e620008000a00 */
[----:B------:R-:W1:Y:S01]  /*5330*/  LDCU UR15, c[0x0][0xb0c] ;  /* 0x00016180ff0f77ac */ /* 0x000e620008000800 */
[----:B--2---:R-:W-:Y:S01]  /*5340*/  UISETP.NE.U32.AND UP0, UPT, UR4, URZ, UPT ;  /* 0x000000ff0400728c */ /* 0x004fe2000bf05070 */
[----:B------:R-:W2:Y:S01]  /*5350*/  LDCU UR40, c[0x0][0xb20] ;  /* 0x00016400ff2877ac */ /* 0x000ea20008000800 */
[----:B------:R-:W2:Y:S01]  /*5360*/  LDCU UR4, c[0x0][0xb30] ;  /* 0x00016600ff0477ac */ /* 0x000ea20008000800 */
[----:B------:R-:W-:Y:S01]  /*5370*/  UMOV UR21, 0x400 ;  /* 0x0000040000157882 */ /* 0x000fe20000000000 */
[----:B----4-:R-:W-:-:S02]  /*5380*/  UIMAD.WIDE.U32 UR6, UR35, UR48, URZ ;  /* 0x00000030230672a5 */ /* 0x010fc4000f8e00ff */
[----:B-1----:R-:W-:Y:S02]  /*5390*/  UIMAD.WIDE.U32 UR8, UR34, UR51, URZ ;  /* 0x00000033220872a5 */ /* 0x002fe4000f8e00ff */
[----:B------:R-:W-:Y:S02]  /*53a0*/  ULEA UR21, UR46, UR21, 0x18 ;  /* 0x000000152e157291 */ /* 0x000fe4000f8ec0ff */
[----:B------:R-:W-:Y:S02]  /*53b0*/  UISETP.NE.U32.AND UP6, UPT, UR32, URZ, UPT ;  /* 0x000000ff2000728c */ /* 0x000fe4000bfc5070 */
[----:B------:R-:W-:Y:S02]  /*53c0*/  UIADD3 UR37, UPT, UPT, UR21, 0x1a8, URZ ;  /* 0x000001a815257890 */ /* 0x000fe4000fffe0ff */
[----:B------:R-:W-:Y:S02]  /*53d0*/  UISETP.NE.AND.EX UP5, UPT, UR5, URZ, UPT, UP0 ;  /* 0x000000ff0500728c */ /* 0x000fe4000bfa5300 */
[----:B------:R-:W-:Y:S01]  /*53e0*/  UISETP.NE.AND UP0, UPT, UR42, 0x1, UPT ;  /* 0x000000012a00788c */ /* 0x000fe2000bf05270 */
[----:B------:R-:W-:Y:S01]  /*53f0*/  UMOV UR6, UR7 ;  /* 0x0000000700067c82 */ /* 0x000fe20008000000 */
[----:B------:R-:W-:Y:S01]  /*5400*/  UMOV UR38, UR9 ;  /* 0x0000000900267c82 */ /* 0x000fe20008000000 */
[----:B------:R-:W-:-:S02]  /*5410*/  UISETP.NE.AND UP0, UPT, UR15, 0x1, UPT ;  /* 0x000000010f00788c */ /* 0x000fc4000bf05270 */
[----:B------:R-:W-:Y:S02]  /*5420*/  UPLOP3.LUT UP4, UPT, UPT, UPT, UPT, 0x40, 0x4 ;  /* 0x000000000004789c */ /* 0x000fe40003f8e870 */
[----:B------:R-:W-:Y:S01]  /*5430*/  UISETP.GE.AND UP2, UPT, UR42, 0x1, UPT ;  /* 0x000000012a00788c */ /* 0x000fe2000bf46270 */
[----:B------:R-:W1:Y:S01]  /*5440*/  LDCU.64 UR22, c[0x0][0xb28] ;  /* 0x00016500ff1677ac */ /* 0x000e620008000a00 */
[----:B------:R-:W-:Y:S02]  /*5450*/  UISETP.NE.AND.EX UP6, UPT, UR33, URZ, UPT, UP6 ;  /* 0x000000ff2100728c */ /* 0x000fe4000bfc5360 */
[----:B------:R-:W-:Y:S02]  /*5460*/  UIADD3 UR25, UPT, UPT, UR21, 0x1a0, URZ ;  /* 0x000001a015197890 */ /* 0x000fe4000fffe0ff */
[----:B------:R-:W-:Y:S02]  /*5470*/  UPRMT UR37, UR46, 0x654, UR37 ;  /* 0x000006542e257896 */ /* 0x000fe40008000025 */
[----:B------:R-:W-:-:S02]  /*5480*/  USHF.R.U32.HI UR39, URZ, UR49, UR6 ;  /* 0x00000031ff277299 */ /* 0x000fc40008011606 */
[----:B--2---:R-:W-:Y:S02]  /*5490*/  USHF.R.U32.HI UR38, URZ, UR40, UR38 ;  /* 0x00000028ff267299 */ /* 0x004fe40008011626 */
[----:B------:R-:W-:Y:S02]  /*54a0*/  UISETP.NE.AND UP0, UPT, UR50, 0x1, UPT ;  /* 0x000000013200788c */ /* 0x000fe4000bf05270 */
[----:B---3--:R-:W-:-:S11]  /*54b0*/  UISETP.NE.AND UP3, UPT, UR4, 0x1, UPT ;  /* 0x000000010400788c */ /* 0x008fd6000bf65270 */
.L_x_117:
[C---:B------:R-:W-:Y:S02]  /*54c0*/  LEA R8, R10.reuse, UR21, 0x3 ;  /* 0x000000150a087c11 */ /* 0x040fe4000f8e18ff */
[----:B------:R-:W-:Y:S02]  /*54d0*/  SHF.L.U32 R5, R9, 0x1f, RZ ;  /* 0x0000001f09057819 */ /* 0x000fe400000006ff */
[----:B------:R-:W-:Y:S02]  /*54e0*/  LEA R6, R10, UR21, 0x4 ;  /* 0x000000150a067c11 */ /* 0x000fe4000f8e20ff */
[----:B--2---:R-:W2:Y:S02]  /*54f0*/  SYNCS.PHASECHK.TRANS64.TRYWAIT P0, [R8+URZ+0x1d0], R5 ;  /* 0x0001d005080075a7 */ /* 0x004ea400080011ff */
[----:B--2---:R-:W-:Y:S05]  /*5500*/  @!P0 BRA `(.L_x_109) ;  /* 0x0000004800648947 */ /* 0x004fea0003800000 */
.L_x_220:
[----:B--2---:R-:W2:Y:S01]  /*5510*/  LDS.128 R4, [R6+0x260] ;  /* 0x0002600006047984 */ /* 0x004ea20000000c00 */
[----:B------:R-:W-:Y:S01]  /*5520*/  UISETP.GE.AND UP0, UPT, UR42, 0x1, UPT ;  /* 0x000000012a00788c */ /* 0x000fe2000bf06270 */
[----:B------:R-:W-:Y:S01]  /*5530*/  @!PT LDS RZ, [RZ] ;  /* 0x00000000fffff984 */ /* 0x000fe20000000800 */
[----:B------:R-:W-:Y:S01]  /*5540*/  @!PT LDS RZ, [RZ] ;  /* 0x00000000fffff984 */ /* 0x000fe20000000800 */
[----:B------:R-:W-:Y:S01]  /*5550*/  @!PT LDS RZ, [RZ] ;  /* 0x00000000fffff984 */ /* 0x000fe20000000800 */
[----:B------:R-:W-:Y:S01]  /*5560*/  @!PT LDS RZ, [RZ] ;  /* 0x00000000fffff984 */ /* 0x000fe20000000800 */
[----:B------:R3:W-:Y:S06]  /*5570*/  MEMBAR.ALL.CTA ;  /* 0x0000000000007992 */ /* 0x0007ec0000008000 */
[----:B---3--:R-:W3:Y:S01]  /*5580*/  FENCE.VIEW.ASYNC.S ;  /* 0x00000000000073c6 */ /* 0x008ee20000000000 */
[----:B--2---:R-:W-:Y:S11]  /*5590*/  LOP3.LUT P0, RZ, R6, 0x1, RZ, 0xc0, !PT ;  /* 0x0000000106ff7812 */ /* 0x004ff6000780c0ff */
[----:B------:R-:W-:Y:S02]  /*55a0*/  @!UPT UIADD3 URZ, UPT, UPT, URZ, URZ, URZ ;  /* 0x000000fffffff290 */ /* 0x000fe4000fffe0ff */
[----:B---3--:R-:W-:Y:S01]  /*55b0*/  VOTEU.ANY UP2, P0 ;  /* 0x0000000000ff7886 */ /* 0x008fe20000040100 */
[----:B------:R-:W-:Y:S11]  /*55c0*/  PLOP3.LUT P0, PT, PT, PT, UP2, 0x80, 0x8 ;  /* 0x000000000008781c */ /* 0x000ff60003f0f028 */
[----:B------:R-:W-:Y:S02]  /*55d0*/  @!UPT UIADD3 URZ, UPT, UPT, URZ, URZ, URZ ;  /* 0x000000fffffff290 */ /* 0x000fe4000fffe0ff */
[----:B------:R-:W-:Y:S02]  /*55e0*/  @P0 SHF.R.U32.HI R0, RZ, 0x10, R5 ;  /* 0x00000010ff000819 */ /* 0x000fe40000011605 */
[----:B------:R-:W-:Y:S02]  /*55f0*/  @P0 MOV R2, R4 ;  /* 0x0000000400020202 */ /* 0x000fe40000000f00 */
[----:B------:R-:W-:Y:S01]  /*5600*/  @P0 R2UR UR4, R0 ;  /* 0x00000000000402ca */ /* 0x000fe200000e0000 */
[----:B------:R-:W-:Y:S01]  /*5610*/  VIADD R0, R8, 0x1e0 ;  /* 0x000001e008007836 */ /* 0x000fe20000000000 */
[----:B------:R-:W-:Y:S02]  /*5620*/  @P0 LOP3.LUT R4, R5, 0xffff, RZ, 0xc0, !PT ;  /* 0x0000ffff05040812 */ /* 0x000fe400078ec0ff */
[----:B------:R-:W-:Y:S02]  /*5630*/  @P0 R2UR UR6, R2 ;  /* 0x00000000020602ca */ /* 0x000fe400000e0000 */
[----:B------:R-:W-:Y:S02]  /*5640*/  PRMT R0, RZ, 0x654, R0 ;  /* 0x00000654ff007816 */ /* 0x000fe40000000000 */
[----:B------:R-:W-:Y:S02]  /*5650*/  @P0 R2UR UR5, R4 ;  /* 0x00000000040502ca */ /* 0x000fe400000e0000 */
[----:B------:R2:W-:Y:S03]  /*5660*/  SYNCS.ARRIVE.TRANS64.RED.A1T0 RZ, [R0+URZ], RZ ;  /* 0x000000ff00ff79a7 */ /* 0x0005e600081004ff */
[----:B------:R-:W-:Y:S04]  /*5670*/  @UP2 UMOV UR29, UR4 ;  /* 0x00000004001d2c82 */ /* 0x000fe80008000000 */
[----:B------:R-:W-:Y:S04]  /*5680*/  @UP2 UMOV UR14, UR6 ;  /* 0x00000006000e2c82 */ /* 0x000fe80008000000 */
[----:B------:R-:W-:Y:S01]  /*5690*/  @UP2 UMOV UR13, UR5 ;  /* 0x00000005000d2c82 */ /* 0x000fe20008000000 */
[----:B------:R-:W-:Y:S05]  /*56a0*/  BRA.U !UP0, `(.L_x_110) ;  /* 0x0000000108c07547 */ /* 0x000fea000b800000 */
[----:B------:R-:W-:Y:S02]  /*56b0*/  UIMAD.WIDE.U32 UR8, UR13, UR51, URZ ;  /* 0x000000330d0872a5 */ /* 0x000fe4000f8e00ff */
[----:B------:R-:W-:Y:S02]  /*56c0*/  UP2UR UR12, UPR, URZ, 0x4 ;  /* 0x00000004ff0c7883 */ /* 0x000fe40008000000 */
[----:B------:R-:W-:Y:S02]  /*56d0*/  UISETP.NE.AND UP2, UPT, UR50, 0x1, UPT ;  /* 0x000000013200788c */ /* 0x000fe4000bf45270 */
[----:B------:R-:W-:Y:S02]  /*56e0*/  UIMAD.WIDE.U32 UR10, UR14, UR48, URZ ;  /* 0x000000300e0a72a5 */ /* 0x000fe4000f8e00ff */
[----:B------:R-:W-:Y:S02]  /*56f0*/  USEL UR4, UR34, UR38, !UP2 ;  /* 0x0000002622047287 */ /* 0x000fe4000d000000 */
[----:B------:R-:W-:Y:S02]  /*5700*/  UISETP.NE.AND UP0, UPT, UR15, 0x1, UPT ;  /* 0x000000010f00788c */ /* 0x000fe4000bf05270 */
[----:B------:R-:W-:Y:S02]  /*5710*/  UP2UR UR20, UPR, URZ, 0x2 ;  /* 0x00000002ff147883 */ /* 0x000fe40008000000 */
[----:B------:R-:W-:Y:S02]  /*5720*/  UISETP.NE.AND UP1, UPT, UR42, 0x1, UPT ;  /* 0x000000012a00788c */ /* 0x000fe4000bf25270 */
[----:B-1----:R-:W-:Y:S02]  /*5730*/  UIMAD.WIDE.U32 UR16, UR4, UR22, URZ ;  /* 0x00000016041072a5 */ /* 0x002fe4000f8e00ff */
[----:B------:R-:W-:Y:S01]  /*5740*/  USEL UR7, UR35, UR39, !UP0 ;  /* 0x0000002723077287 */ /* 0x000fe2000c000000 */
[----:B------:R-:W-:Y:S02]  /*5750*/  UMOV UR5, UR9 ;  /* 0x0000000900057c82 */ /* 0x000fe40008000000 */
[----:B------:R-:W-:Y:S02]  /*5760*/  USHF.R.U32.HI UR6, URZ, UR40, UR5 ;  /* 0x00000028ff067299 */ /* 0x000fe40008011605 */
[----:B------:R-:W-:Y:S02]  /*5770*/  UIMAD.WIDE.U32 UR18, UR7, UR22, URZ ;  /* 0x00000016071272a5 */ /* 0x000fe4000f8e00ff */
[----:B------:R-:W-:Y:S02]  /*5780*/  USEL UR6, UR13, UR6, !UP2 ;  /* 0x000000060d067287 */ /* 0x000fe4000d000000 */
[----:B------:R-:W-:Y:S01]  /*5790*/  UISETP.NE.AND UP2, UPT, UR12, URZ, UPT ;  /* 0x000000ff0c00728c */ /* 0x000fe2000bf45270 */
[----:B------:R-:W-:Y:S01]  /*57a0*/  UMOV UR5, UR11 ;  /* 0x0000000b00057c82 */ /* 0x000fe20008000000 */
[----:B------:R-:W-:Y:S02]  /*57b0*/  UIMAD.WIDE.U32 UR10, UR6, UR22, URZ ;  /* 0x00000016060a72a5 */ /* 0x000fe4000f8e00ff */
[----:B------:R-:W-:Y:S03]  /*57c0*/  USHF.R.U32.HI UR8, URZ, UR49, UR5 ;  /* 0x00000031ff087299 */ /* 0x000fe60008011605 */
[----:B------:R-:W-:Y:S02]  /*57d0*/  UMOV UR5, UR17 ;  /* 0x0000001100057c82 */ /* 0x000fe40008000000 */
[----:B------:R-:W-:Y:S03]  /*57e0*/  @UP1 USHF.R.U32.HI UR4, URZ, UR23, UR5 ;  /* 0x00000017ff041299 */ /* 0x000fe60008011605 */
[----:B------:R-:W-:Y:S01]  /*57f0*/  UMOV UR5, UR19 ;  /* 0x0000001300057c82 */ /* 0x000fe20008000000 */
[----:B------:R-:W-:Y:S02]  /*5800*/  UIMAD UR4, UR42, UR4, URZ ;  /* 0x000000042a0472a4 */ /* 0x000fe4000f8e02ff */
[----:B------:R-:W-:Y:S02]  /*5810*/  @UP1 USHF.R.U32.HI UR7, URZ, UR23, UR5 ;  /* 0x00000017ff071299 */ /* 0x000fe40008011605 */
[----:B------:R-:W-:Y:S02]  /*5820*/  USEL UR5, UR14, UR8, !UP0 ;  /* 0x000000080e057287 */ /* 0x000fe4000c000000 */
[----:B------:R-:W-:Y:S02]  /*5830*/  UIMAD UR8, UR42, UR7, URZ ;  /* 0x000000072a0872a4 */ /* 0x000fe4000f8e02ff */
[----:B------:R-:W-:Y:S03]  /*5840*/  UISETP.GE.AND UP0, UPT, UR6, UR4, UPT ;  /* 0x000000040600728c */ /* 0x000fe6000bf06270 */
[----:B------:R-:W-:Y:S01]  /*5850*/  UMOV UR4, UR11 ;  /* 0x0000000b00047c82 */ /* 0x000fe20008000000 */
[----:B------:R-:W-:Y:S02]  /*5860*/  UISETP.GE.OR UP0, UPT, UR5, UR8, UP0 ;  /* 0x000000080500728c */ /* 0x000fe40008706670 */
[----:B------:R-:W-:Y:S02]  /*5870*/  USHF.R.U32.HI UR4, URZ, UR23, UR4 ;  /* 0x00000017ff047299 */ /* 0x000fe40008011604 */
[----:B------:R-:W-:Y:S02]  /*5880*/  UIMAD.WIDE.U32 UR8, UR5, UR22, URZ ;  /* 0x00000016050872a5 */ /* 0x000fe4000f8e00ff */
[----:B------:R-:W-:Y:S04]  /*5890*/  USEL UR10, UR6, UR4, !UP1 ;  /* 0x00000004060a7287 */ /* 0x000fe8000c800000 */
[----:B------:R-:W-:Y:S01]  /*58a0*/  UIADD3 UR11, UPT, UPT, -UR10, URZ, URZ ;  /* 0x000000ff0a0b7290 */ /* 0x000fe2000fffe1ff */
[----:B------:R-:W-:Y:S02]  /*58b0*/  @!UP0 UMOV UR4, UR9 ;  /* 0x0000000900048c82 */ /* 0x000fe40008000000 */
[----:B------:R-:W-:Y:S02]  /*58c0*/  @!UP0 USHF.R.U32.HI UR4, URZ, UR23, UR4 ;  /* 0x00000017ff048299 */ /* 0x000fe40008011604 */
[----:B------:R-:W-:Y:S02]  /*58d0*/  UIMAD UR8, UR42, UR11, UR6 ;  /* 0x0000000b2a0872a4 */ /* 0x000fe4000f8e0206 */
[----:B------:R-:W-:Y:S02]  /*58e0*/  @!UP0 USEL UR4, UR5, UR4, !UP1 ;  /* 0x0000000405048287 */ /* 0x000fe4000c800000 */
[----:B------:R-:W-:Y:S02]  /*58f0*/  UISETP.NE.AND UP1, UPT, UR20, URZ, UPT ;  /* 0x000000ff1400728c */ /* 0x000fe4000bf25270 */
[----:B------:R-:W-:Y:S02]  /*5900*/  @!UP0 UIMAD UR8, UR7, UR8, UR4 ;  /* 0x00000008070882a4 */ /* 0x000fe4000f8e0204 */
[----:B------:R-:W-:Y:S02]  /*5910*/  @!UP0 UIADD3 UR9, UPT, UPT, UR10, -UR4, URZ ;  /* 0x800000040a098290 */ /* 0x000fe4000fffe0ff */
[----:B------:R-:W-:Y:S02]  /*5920*/  UIADD3 UR4, UPT, UPT, -UR5, URZ, URZ ;  /* 0x000000ff05047290 */ /* 0x000fe4000fffe1ff */
[----:B------:R-:W-:Y:S02]  /*5930*/  UIADD3 UR7, UPT, UPT, -UR6, URZ, URZ ;  /* 0x000000ff06077290 */ /* 0x000fe4000fffe1ff */
[----:B------:R-:W-:Y:S02]  /*5940*/  @!UP0 UIMAD UR6, UR9, UR42, UR5 ;  /* 0x0000002a090682a4 */ /* 0x000fe4000f8e0205 */
[----:B------:R-:W-:Y:S02]  /*5950*/  UIMAD UR14, UR15, UR4, UR14 ;  /* 0x000000040f0e72a4 */ /* 0x000fe4000f8e020e */
[----:B------:R-:W-:Y:S01]  /*5960*/  UIMAD UR4, UR50, UR7, UR13 ;  /* 0x00000007320472a4 */ /* 0x000fe2000f8e020d */
[----:B------:R-:W-:Y:S02]  /*5970*/  @!UP0 UMOV UR5, UR8 ;  /* 0x0000000800058c82 */ /* 0x000fe40008000000 */
[----:B------:R-:W-:Y:S02]  /*5980*/  UIMAD UR14, UR5, UR15, UR14 ;  /* 0x0000000f050e72a4 */ /* 0x000fe4000f8e020e */
[----:B------:R-:W-:Y:S11]  /*5990*/  UIMAD UR13, UR6, UR50, UR4 ;  /* 0x00000032060d72a4 */ /* 0x000ff6000f8e0204 */
[----:B------:R-:W-:Y:S01]  /*59a0*/  @!UPT UIADD3 URZ, UPT, UPT, URZ, URZ, URZ ;  /* 0x000000fffffff290 */ /* 0x000fe2000fffe0ff */
.L_x_110:
[----:B------:R-:W3:Y:S01]  /*59b0*/  @!UP3 LDCU.128 UR8, c[0x0][0xb10] ;  /* 0x00016200ff08b7ac */ /* 0x000ee20008000c00 */
[----:B------:R-:W-:Y:S02]  /*59c0*/  ISETP.NE.U32.AND P0, PT, RZ, UR32, PT ;  /* 0x00000020ff007c0c */ /* 0x000fe4000bf05070 */
[----:B------:R-:W-:Y:S02]  /*59d0*/  SHF.L.U32 R4, R11, 0x1f, RZ ;  /* 0x0000001f0b047819 */ /* 0x000fe400000006ff */
[----:B------:R-:W-:Y:S01]  /*59e0*/  ISETP.NE.AND.EX P0, PT, RZ, UR33, PT, P0 ;  /* 0x00000021ff007c0c */ /* 0x000fe2000bf05300 */
[----:B------:R-:W4:Y:S01]  /*59f0*/  @!UP3 LDCU UR5, c[0x0][0xb0c] ;  /* 0x00016180ff05b7ac */ /* 0x000f220008000800 */
[----:B------:R-:W-:Y:S02]  /*5a00*/  USHF.L.U32 UR26, UR30, 0x7, URZ ;  /* 0x000000071e1a7899 */ /* 0x000fe400080006ff */
[----:B------:R-:W-:Y:S02]  /*5a10*/  USHF.L.U32 UR27, UR31, 0x6, URZ ;  /* 0x000000061f1b7899 */ /* 0x000fe400080006ff */
[----:B---3--:R-:W-:Y:S07]  /*5a20*/  UIMAD.WIDE.U32 UR6, UR14, UR8, URZ ;  /* 0x000000080e0672a5 */ /* 0x008fee000f8e00ff */
[----:B------:R-:W-:Y:S01]  /*5a30*/  @!UP3 UMOV UR4, UR7 ;  /* 0x000000070004bc82 */ /* 0x000fe20008000000 */
[----:B----4-:R-:W-:Y:S02]  /*5a40*/  @!UP3 UISETP.NE.AND UP0, UPT, UR5, 0x1, UPT ;  /* 0x000000010500b88c */ /* 0x010fe4000bf05270 */
[----:B------:R-:W-:Y:S02]  /*5a50*/  @!UP3 USHF.R.U32.HI UR4, URZ, UR9, UR4 ;  /* 0x00000009ff04b299 */ /* 0x000fe40008011604 */
[----:B------:R-:W-:Y:S02]  /*5a60*/  UIMAD.WIDE.U32 UR6, UR13, UR11, URZ ;  /* 0x0000000b0d0672a5 */ /* 0x000fe4000f8e00ff */
[----:B------:R-:W-:Y:S02]  /*5a70*/  @!UP3 USEL UR8, UR14, UR4, !UP0 ;  /* 0x000000040e08b287 */ /* 0x000fe4000c000000 */
[----:B------:R-:W-:Y:S03]  /*5a80*/  @!UP3 UISETP.NE.AND UP0, UPT, UR10, 0x1, UPT ;  /* 0x000000010a00b88c */ /* 0x000fe6000bf05270 */
[----:B------:R-:W-:Y:S02]  /*5a90*/  @!UP3 UMOV UR6, UR7 ;  /* 0x000000070006bc82 */ /* 0x000fe40008000000 */
[----:B------:R-:W3:Y:S02]  /*5aa0*/  @!UP3 LDCU UR4, c[0x0][0xb20] ;  /* 0x00016400ff04b7ac */ /* 0x000ee40008000800 */
[----:B---3--:R-:W-:Y:S04]  /*5ab0*/  @!UP3 USHF.R.U32.HI UR6, URZ, UR4, UR6 ;  /* 0x00000004ff06b299 */ /* 0x008fe80008011606 */
[----:B------:R-:W-:Y:S04]  /*5ac0*/  @!UP3 USEL UR6, UR13, UR6, !UP0 ;  /* 0x000000060d06b287 */ /* 0x000fe8000c000000 */
[----:B------:R-:W-:Y:S02]  /*5ad0*/  @!UP3 UIADD3 UR4, UPT, UPT, -UR8, UR6, URZ ;  /* 0x000000060804b290 */ /* 0x000fe4000fffe1ff */
[----:B------:R-:W-:Y:S02]  /*5ae0*/  @!UP3 UIADD3 UR6, UPT, UPT, UR8, -UR6, URZ ;  /* 0x800000060806b290 */ /* 0x000fe4000fffe0ff */
[----:B------:R-:W-:Y:S02]  /*5af0*/  @!UP3 UIMAD UR14, UR4, UR5, UR14 ;  /* 0x00000005040eb2a4 */ /* 0x000fe4000f8e020e */
[----:B------:R-:W-:Y:S01]  /*5b00*/  @!UP3 UIMAD UR13, UR6, UR10, UR13 ;  /* 0x0000000a060db2a4 */ /* 0x000fe2000f8e020d */
[----:B------:R-:W-:Y:S11]  /*5b10*/  BRA.U UP4, `(.L_x_111) ;  /* 0x0000000104107547 */ /* 0x000ff6000b800000 */
[----:B--2---:R-:W-:Y:S04]  /*5b20*/  MOV R0, UR43 ;  /* 0x0000002b00007c02 */ /* 0x004fe80008000f00 */
[----:B------:R-:W-:Y:S04]  /*5b30*/  SHF.L.U32 R5, R0, 0x1f, RZ ;  /* 0x0000001f00057819 */ /* 0x000fe800000006ff */
[----:B------:R-:W2:Y:S02]  /*5b40*/  SYNCS.PHASECHK.TRANS64.TRYWAIT P1, [UR21+0x1c8], R5 ;  /* 0x0001c805ff0075a7 */ /* 0x000ea40008021115 */
[----:B--2---:R-:W-:Y:S05]  /*5b50*/  @!P1 BRA `(.L_x_112) ;  /* 0x0000004000e49947 */ /* 0x004fea0003800000 */
.L_x_111:
[----:B------:R-:W-:Y:S05]  /*5b60*/  BRA.U !UP6, `(.L_x_113) ;  /* 0x000000010e387547 */ /* 0x000fea000b800000 */
[----:B------:R-:W-:Y:S01]  /*5b70*/  UPLOP3.LUT UP1, UPT, UPT, UPT, UP5, 0x80, 0x8 ;  /* 0x000000000008789c */ /* 0x000fe20003f2f050 */
[----:B--2---:R-:W-:Y:S01]  /*5b80*/  HFMA2 R0, -RZ, RZ, 0, 5.9604644775390625e-08 ;  /* 0x00000001ff007431 */ /* 0x004fe200000001ff */
[----:B------:R-:W2:Y:S01]  /*5b90*/  LDCU.64 UR8, c[0x0][0x358] ;  /* 0x00006b00ff0877ac */ /* 0x000ea20008000a00 */
[----:B------:R-:W-:Y:S03]  /*5ba0*/  IMAD.MOV.U32 R86, RZ, RZ, 0x1 ;  /* 0x00000001ff567424 */ /* 0x000fe600078e00ff */
[----:B------:R-:W-:Y:S05]  /*5bb0*/  PLOP3.LUT P1, PT, PT, PT, UP1, 0x80, 0x8 ;  /* 0x000000000008781c */ /* 0x000fea0003f2f018 */
[----:B------:R-:W3:Y:S01]  /*5bc0*/  @UP1 LDCU.64 UR4, c[0x0][0x888] ;  /* 0x00011100ff0417ac */ /* 0x000ee20008000a00 */
[----:B------:R-:W-:Y:S07]  /*5bd0*/  @UP1 UIMAD UR6, UR36, UR32, URZ ;  /* 0x00000020240612a4 */ /* 0x000fee000f8e02ff */
[----:B------:R-:W-:Y:S01]  /*5be0*/  @!P1 PRMT R86, R0, 0x7610, R86 ;  /* 0x0000761000569816 */ /* 0x000fe20000000056 */
[----:B---3--:R-:W-:Y:S06]  /*5bf0*/  @UP1 UIMAD.WIDE UR4, UR6, 0x4, UR4 ;  /* 0x00000004060418a5 */ /* 0x008fec000f8e0204 */
[----:B------:R-:W-:Y:S01]  /*5c00*/  IMAD.U32 R6, RZ, RZ, UR4 ;  /* 0x00000004ff067e24 */ /* 0x000fe2000f8e00ff */
[----:B------:R-:W-:Y:S04]  /*5c10*/  MOV R7, UR5 ;  /* 0x0000000500077c02 */ /* 0x000fe80008000f00 */
[----:B------:R-:W3:Y:S01]  /*5c20*/  @!UP1 LDCU UR4, c[0x0][0x880] ;  /* 0x00011000ff0497ac */ /* 0x000ee20008000800 */
[----:B--2--5:R4:W5:Y:S02]  /*5c30*/  @P1 LDG.E R41, desc[UR8][R6.64] ;  /* 0x0000000806291981 */ /* 0x024964000c1e1900 */
[----:B---34-:R-:W-:Y:S07]  /*5c40*/  @!P1 IMAD.U32 R41, RZ, RZ, UR4 ;  /* 0x00000004ff299e24 */ /* 0x018fee000f8e00ff */
.L_x_113:
[----:B-----5:R-:W-:Y:S01]  /*5c50*/  @!P0 FSETP.EQ.AND P2, PT, R41, RZ, PT ;  /* 0x000000ff2900820b */ /* 0x020fe20003f42000 */
[----:B------:R-:W-:Y:S01]  /*5c60*/  @!UPT UIADD3 URZ, UPT, UPT, URZ, URZ, URZ ;  /* 0x000000fffffff290 */ /* 0x000fe2000fffe0ff */
[----:B------:R-:W-:Y:S11]  /*5c70*/  @!P0 BRA `(.L_x_114) ;  /* 0x0000000000148947 */ /* 0x000ff60003800000 */
[----:B------:R-:W-:Y:S02]  /*5c80*/  LOP3.LUT P0, RZ, R86, 0xff, RZ, 0xc0, !PT ;  /* 0x000000ff56ff7812 */ /* 0x000fe4000780c0ff */
[----:B------:R-:W-:Y:S04]  /*5c90*/  PLOP3.LUT P2, PT, PT, PT, UP1, 0x80, 0x8 ;  /* 0x000000000008781c */ /* 0x000fe80003f4f018 */
[----:B------:R-:W-:Y:S07]  /*5ca0*/  PLOP3.LUT P2, PT, P2, PT, PT, 0x8, 0x80 ;  /* 0x000000000080781c */ /* 0x000fee000174e170 */
[----:B------:R-:W-:Y:S11]  /*5cb0*/  @P0 FSETP.EQ.AND P2, PT, R41, RZ, PT ;  /* 0x000000ff2900020b */ /* 0x000ff60003f42000 */
[----:B------:R-:W-:Y:S02]  /*5cc0*/  @!UPT UIADD3 URZ, UPT, UPT, URZ, URZ, URZ ;  /* 0x000000fffffff290 */ /* 0x000fe4000fffe0ff */
.L_x_114:
[----:B------:R-:W3:Y:S01]  /*5cd0*/  SYNCS.PHASECHK.TRANS64.TRYWAIT P0, [UR21+0x1b0], R4 ;  /* 0x0001b004ff0075a7 */ /* 0x000ee20008001115 */
[----:B------:R-:W-:Y:S04]  /*5ce0*/  ELECT P1, URZ, PT ;  /* 0x0000000000ff782f */ /* 0x000fe80003820000 */
[----:B------:R-:W-:Y:S01]  /*5cf0*/  PLOP3.LUT P1, PT, P2, P1, PT, 0xf2, 0x2f ;  /* 0x00000000002f781c */ /* 0x000fe20001723e72 */
[----:B------:R-:W-:Y:S01]  /*5d00*/  @!UPT UIADD3 URZ, UPT, UPT, URZ, URZ, URZ ;  /* 0x000000fffffff290 */ /* 0x000fe2000fffe0ff */
[----:B---3--:R-:W-:Y:S11]  /*5d10*/  @!P0 BRA `(.L_x_115) ;  /* 0x00000040008c8947 */ /* 0x008ff60003800000 */
.L_x_223:
[----:B------:R-:W-:Y:S01]  /*5d20*/  @!P1 IADD3 R2, P0, PT, R12, 0x580, RZ ;  /* 0x000005800c029810 */ /* 0x000fe20007f1e0ff */
[----:B------:R-:W-:Y:S01]  /*5d30*/  VOTEU.ALL UP0, P1 ;  /* 0x0000000000ff7886 */ /* 0x000fe20000800000 */
[----:B------:R-:W-:Y:S01]  /*5d40*/  UMOV UR6, 0x0 ;  /* 0x0000000000067882 */ /* 0x000fe20000000000 */
[----:B------:R-:W-:Y:S01]  /*5d50*/  UMOV UR7, 0x10000000 ;  /* 0x1000000000077882 */ /* 0x000fe20000000000 */
[----:B------:R-:W-:Y:S01]  /*5d60*/  @!P1 R2UR UR5, R2 ;  /* 0x00000000020592ca */ /* 0x000fe200000e0000 */
[----:B--2---:R-:W-:Y:S01]  /*5d70*/  @!P1 IMAD.X R0, RZ, RZ, R13, P0 ;  /* 0x000000ffff009224 */ /* 0x004fe200000e060d */
[----:B------:R-:W-:Y:S01]  /*5d80*/  @!UP0 UIADD3 UR24, UPT, UPT, UR21, 0x300, URZ ;  /* 0x0000030015188890 */ /* 0x000fe2000fffe0ff */
[----:B------:R-:W-:Y:S01]  /*5d90*/  VIADD R10, R10, 0x1 ;  /* 0x000000010a0a7836 */ /* 0x000fe20000000000 */
[----:B------:R-:W-:Y:S02]  /*5da0*/  @!UP0 UIADD3 UR10, UPT, UPT, UR26, 0x40, URZ ;  /* 0x000000401a0a8890 */ /* 0x000fe4000fffe0ff */
[----:B------:R-:W-:Y:S01]  /*5db0*/  @!P1 R2UR UR4, R0 ;  /* 0x00000000000492ca */ /* 0x000fe200000e0000 */
[----:B------:R-:W-:Y:S01]  /*5dc0*/  @!UP0 UIADD3 UR8, UPT, UPT, UR21, 0xb00, URZ ;  /* 0x00000b0015088890 */ /* 0x000fe2000fffe0ff */
[----:B------:R-:W-:Y:S01]  /*5dd0*/  @!P1 IMAD.MOV.U32 R0, RZ, RZ, 0x1000 ;  /* 0x00001000ff009424 */ /* 0x000fe200078e00ff */
[----:B------:R-:W-:Y:S01]  /*5de0*/  VOTEU.ALL UP0, P1 ;  /* 0x0000000000ff7886 */ /* 0x000fe20000800000 */
[----:B------:R-:W-:Y:S01]  /*5df0*/  UMOV UR28, UR36 ;  /* 0x00000024001c7c82 */ /* 0x000fe20008000000 */
[----:B------:R-:W-:Y:S01]  /*5e00*/  UMOV UR9, UR25 ;  /* 0x0000001900097c82 */ /* 0x000fe20008000000 */
[----:B------:R-:W-:Y:S01]  /*5e10*/  UMOV UR11, UR27 ;  /* 0x0000001b000b7c82 */ /* 0x000fe20008000000 */
[----:B------:R-:W-:Y:S01]  /*5e20*/  IMAD.U32 R6, RZ, RZ, UR5 ;  /* 0x00000005ff067e24 */ /* 0x000fe2000f8e00ff */
[----:B------:R-:W-:Y:S05]  /*5e30*/  UMOV UR12, UR36 ;  /* 0x00000024000c7c82 */ /* 0x000fea0008000000 */
[----:B------:R-:W-:Y:S01]  /*5e40*/  IMAD.U32 R7, RZ, RZ, UR4 ;  /* 0x00000004ff077e24 */ /* 0x000fe2000f8e00ff */
[----:B------:R-:W-:Y:S04]  /*5e50*/  @!P1 R2UR UR4, R6 ;  /* 0x00000000060492ca */ /* 0x000fe800000e0000 */
[----:B------:R-:W-:Y:S11]  /*5e60*/  @!P1 R2UR UR5, R7 ;  /* 0x00000000070592ca */ /* 0x000ff600000e0000 */
[----:B------:R-:W-:Y:S02]  /*5e70*/  @!UPT UIADD3 URZ, UPT, UPT, URZ, URZ, URZ ;  /* 0x000000fffffff290 */ /* 0x000fe4000fffe0ff */
[----:B------:R-:W-:Y:S01]  /*5e80*/  @!UP0 UTMALDG.3D [UR24], [UR4], desc[UR6] ;  /* 0x00000618040085b4 */ /* 0x000fe20008011000 */
[----:B------:R-:W-:Y:S05]  /*5e90*/  VOTEU.ALL UP0, P1 ;  /* 0x0000000000ff7886 */ /* 0x000fea0000800000 */
[----:B------:R2:W-:Y:S01]  /*5ea0*/  @!UP0 UTMALDG.3D [UR8], [UR4], desc[UR6] ;  /* 0x00000608040085b4 */ /* 0x0005e20008011000 */
[----:B------:R3:W-:Y:S01]  /*5eb0*/  @!P1 SYNCS.ARRIVE.TRANS64.RED.A0TR RZ, [UR21+0x1a0], R0 ;  /* 0x0001a000ffff99a7 */ /* 0x0007e20008300415 */
[----:B--2---:R-:W-:Y:S09]  /*5ec0*/  UPRMT UR4, UR46, 0x654, UR25 ;  /* 0x000006542e047896 */ /* 0x004ff20008000019 */
[----:B------:R-:W-:Y:S01]  /*5ed0*/  SYNCS.ARRIVE.TRANS64.RED.A1T0 RZ, [UR4], RZ ;  /* 0x000000ffffff79a7 */ /* 0x000fe20008100404 */
[----:B------:R-:W2:Y:S02]  /*5ee0*/  SYNCS.PHASECHK.TRANS64.TRYWAIT P0, [UR21+0x1b8], R4 ;  /* 0x0001b804ff0075a7 */ /* 0x000ea40008001115 */
[----:B--23--:R-:W-:Y:S05]  /*5ef0*/  @!P0 BRA `(.L_x_116) ;  /* 0x00000040002c8947 */ /* 0x00cfea0003800000 */
.L_x_225:
[----:B------:R-:W-:Y:S01]  /*5f00*/  UIADD3 UR31, UPT, UPT, UR14, UR63, URZ ;  /* 0x0000003f0e1f7290 */ /* 0x000fe2000fffe0ff */
[----:B------:R-:W-:Y:S01]  /*5f10*/  @!P1 IADD3 R2, P0, PT, R12, 0x580, RZ ;  /* 0x000005800c029810 */ /* 0x000fe20007f1e0ff */
[----:B------:R-:W-:Y:S01]  /*5f20*/  UPLOP3.LUT UP4, UPT, UPT, UPT, UPT, 0x80, 0x8 ;  /* 0x000000000008789c */ /* 0x000fe20003f8f070 */
[----:B------:R-:W-:Y:S01]  /*5f30*/  R2UR UR24, R88 ;  /* 0x00000000581872ca */ /* 0x000fe200000e0000 */
[----:B------:R-:W-:Y:S01]  /*5f40*/  VOTEU.ALL UP0, P1 ;  /* 0x0000000000ff7886 */ /* 0x000fe20000800000 */
[----:B------:R-:W-:Y:S01]  /*5f50*/  @!P1 R2UR UR5, R2 ;  /* 0x00000000020592ca */ /* 0x000fe200000e0000 */
[----:B------:R-:W-:Y:S01]  /*5f60*/  @!P1 IMAD.X R0, RZ, RZ, R13, P0 ;  /* 0x000000ffff009224 */ /* 0x000fe200000e060d */
[----:B------:R-:W-:Y:S01]  /*5f70*/  UMOV UR6, 0x0 ;  /* 0x0000000000067882 */ /* 0x000fe20000000000 */
[----:B------:R-:W-:Y:S01]  /*5f80*/  UMOV UR7, 0x10000000 ;  /* 0x1000000000077882 */ /* 0x000fe20000000000 */
[----:B------:R-:W-:Y:S01]  /*5f90*/  @!UP0 UIADD3 UR18, UPT, UPT, UR26, 0x20, URZ ;  /* 0x000000201a128890 */ /* 0x000fe2000fffe0ff */
[----:B------:R-:W-:Y:S01]  /*5fa0*/  ISETP.NE.AND P0, PT, R10, 0x2, PT ;  /* 0x000000020a00780c */ /* 0x000fe20003f05270 */
[----:B------:R-:W-:Y:S01]  /*5fb0*/  @!UP0 UIADD3 UR16, UPT, UPT, UR21, 0x1300, URZ ;  /* 0x0000130015108890 */ /* 0x000fe2000fffe0ff */
[----:B------:R-:W-:Y:S01]  /*5fc0*/  @!P1 R2UR UR4, R0 ;  /* 0x00000000000492ca */ /* 0x000fe200000e0000 */
[----:B------:R-:W-:Y:S01]  /*5fd0*/  @!UP0 UIADD3 UR17, UPT, UPT, UR21, 0x1a8, URZ ;  /* 0x000001a815118890 */ /* 0x000fe2000fffe0ff */
[----:B------:R-:W-:Y:S01]  /*5fe0*/  SEL R0, RZ, 0x1, P0 ;  /* 0x00000001ff007807 */ /* 0x000fe20000000000 */
[----:B------:R-:W-:Y:S01]  /*5ff0*/  @!UP0 UIADD3 UR10, UPT, UPT, UR26, 0x60, URZ ;  /* 0x000000601a0a8890 */ /* 0x000fe2000fffe0ff */
[----:B------:R-:W-:Y:S01]  /*6000*/  LOP3.LUT R11, R11, 0x1, RZ, 0x3c, !PT ;  /* 0x000000010b0b7812 */ /* 0x000fe200078e3cff */
[----:B------:R-:W-:Y:S01]  /*6010*/  @!UP0 UIADD3 UR8, UPT, UPT, UR21, 0x1b00, URZ ;  /* 0x00001b0015088890 */ /* 0x000fe2000fffe0ff */
[----:B--2---:R-:W-:Y:S01]  /*6020*/  IMAD.U32 R4, RZ, RZ, UR5 ;  /* 0x00000005ff047e24 */ /* 0x004fe2000f8e00ff */
[----:B------:R-:W-:Y:S01]  /*6030*/  VOTEU.ALL UP0, P1 ;  /* 0x0000000000ff7886 */ /* 0x000fe20000800000 */
[----:B------:R-:W-:Y:S01]  /*6040*/  UMOV UR19, UR27 ;  /* 0x0000001b00137c82 */ /* 0x000fe20008000000 */
[----:B------:R-:W-:Y:S01]  /*6050*/  UMOV UR20, UR36 ;  /* 0x0000002400147c82 */ /* 0x000fe20008000000 */
[----:B------:R-:W-:Y:S01]  /*6060*/  UMOV UR11, UR27 ;  /* 0x0000001b000b7c82 */ /* 0x000fe20008000000 */
[----:B------:R-:W-:Y:S01]  /*6070*/  UMOV UR12, UR36 ;  /* 0x00000024000c7c82 */ /* 0x000fe20008000000 */
[----:B------:R-:W-:Y:S01]  /*6080*/  UMOV UR9, UR17 ;  /* 0x0000001100097c82 */ /* 0x000fe20008000000 */
[----:B------:R-:W-:Y:S01]  /*6090*/  IMAD.U32 R5, RZ, RZ, UR4 ;  /* 0x00000004ff057e24 */ /* 0x000fe2000f8e00ff */
[----:B------:R-:W-:Y:S01]  /*60a0*/  @!P1 R2UR UR4, R4 ;  /* 0x00000000040492ca */ /* 0x000fe200000e0000 */
[----:B------:R-:W-:Y:S01]  /*60b0*/  UIADD3 UR30, UPT, UPT, UR13, UR24, URZ ;  /* 0x000000180d1e7290 */ /* 0x000fe2000fffe0ff */
[----:B------:R-:W-:Y:S01]  /*60c0*/  LOP3.LUT R9, R9, R0, RZ, 0x3c, !PT ;  /* 0x0000000009097212 */ /* 0x000fe200078e3cff */
[----:B------:R-:W-:Y:S01]  /*60d0*/  UMOV UR36, UR29 ;  /* 0x0000001d00247c82 */ /* 0x000fe20008000000 */
[----:B------:R-:W-:Y:S02]  /*60e0*/  @!P1 R2UR UR5, R5 ;  /* 0x00000000050592ca */ /* 0x000fe400000e0000 */
[----:B------:R-:W-:Y:S11]  /*60f0*/  SEL R10, R10, RZ, P0 ;  /* 0x000000ff0a0a7207 */ /* 0x000ff60000000000 */
[----:B------:R2:W-:Y:S01]  /*6100*/  @!UP0 UTMALDG.3D [UR16], [UR4], desc[UR6] ;  /* 0x00000610040085b4 */ /* 0x0005e20008011000 */
[----:B------:R-:W-:Y:S05]  /*6110*/  VOTEU.ALL UP0, P1 ;  /* 0x0000000000ff7886 */ /* 0x000fea0000800000 */
[----:B------:R2:W-:Y:S01]  /*6120*/  @!UP0 UTMALDG.3D [UR8], [UR4], desc[UR6] ;  /* 0x00000608040085b4 */ /* 0x0005e20008011000 */
[----:B------:R2:W-:Y:S01]  /*6130*/  @!P1 SYNCS.ARRIVE.TRANS64.RED.A0TR RZ, [UR21+0x1a8], R3 ;  /* 0x0001a803ffff99a7 */ /* 0x0005e20008300415 */
[----:B------:R-:W-:Y:S01]  /*6140*/  SYNCS.ARRIVE.TRANS64.RED.A1T0 RZ, [UR37], RZ ;  /* 0x000000ffffff79a7 */ /* 0x000fe20008100425 */
[----:B------:R-:W-:Y:S05]  /*6150*/  BRA.U UP2, `(.L_x_117) ;  /* 0xfffffff102d87547 */ /* 0x000fea000b83ffff */
[----:B--2---:R-:W-:-:S04]  /*6160*/  SHF.L.U32 R3, R11, 0x1f, RZ ;  /* 0x0000001f0b037819 */ /* 0x004fc800000006ff */
[----:B------:R-:W2:Y:S02]  /*6170*/  SYNCS.PHASECHK.TRANS64.TRYWAIT P0, [UR21+0x1b0], R3 ;  /* 0x0001b003ff0075a7 */ /* 0x000ea40008001115 */
[----:B--2---:R-:W-:Y:S05]  /*6180*/  @!P0 BRA `(.L_x_118) ;  /* 0x0000003c00a08947 */ /* 0x004fea0003800000 */
.L_x_227:
[----:B--2---:R-:W-:-:S07]  /*6190*/  MOV R0, UR21 ;  /* 0x0000001500007c02 */ /* 0x004fce0008000f00 */
.L_x_119:
[----:B--2---:R-:W-:-:S04]  /*61a0*/  SHF.L.U32 R3, R11, 0x1f, RZ ;  /* 0x0000001f0b037819 */ /* 0x004fc800000006ff */
[----:B------:R2:W3:Y:S03]  /*61b0*/  SYNCS.PHASECHK.TRANS64.TRYWAIT P0, [R0+URZ+0x1b8], R3 ;  /* 0x0001b803000075a7 */ /* 0x0004e600080011ff */
[----:B---3--:R-:W-:Y:S05]  /*61c0*/  @!P0 NANOSLEEP.SYNCS 0x989680 ;  /* 0x009896800000895d */ /* 0x008fea0003900000 */
[----:B------:R-:W3:Y:S02]  /*61d0*/  @!P0 SYNCS.PHASECHK.TRANS64 P0, [R0+URZ+0x1b8], R3 ;  /* 0x0001b803000085a7 */ /* 0x000ee400080010ff */
[----:B-1-3--:R-:W-:Y:S05]  /*61e0*/  @P0 EXIT ;  /* 0x000000000000094d */ /* 0x00afea0003800000 */
[----:B------:R-:W-:Y:S05]  /*61f0*/  BRA `(.L_x_119) ;  /* 0xfffffffc00e87947 */ /* 0x000fea000383ffff */
.L_x_108:
[----:B------:R-:W-:-:S06]  /*6200*/  UISETP.GE.AND UP0, UPT, UR18, 0x4, UPT ;  /* 0x000000041200788c */ /* 0x000fcc000bf06270 */
[----:B------:R-:W-:-:S13]  /*6210*/  PLOP3.LUT P0, PT, PT, PT, UP0, 0x80, 0x8 ;  /* 0x000000000008781c */ /* 0x000fda0003f0f008 */
[----:B-1----:R-:W-:Y:S05]  /*6220*/  @!P0 EXIT ;  /* 0x000000000000894d */ /* 0x002fea0003800000 */
[----:B------:R-:W-:Y:S01]  /*6230*/  BAR.SYNC.DEFER_BLOCKING 0x6, 0xa0 ;  /* 0x0182800000007b1d */ /* 0x000fe20000010000 */
[----:B------:R-:W-:Y:S01]  /*6240*/  IMAD.SHL.U32 R4, R87, 0x200000, RZ ;  /* 0x0020000057047824 */ /* 0x000fe200078e00ff */
[----:B------:R-:W-:Y:S01]  /*6250*/  CS2R R94, SRZ ;  /* 0x00000000005e7805 */ /* 0x000fe2000001ff00 */
[C---:B------:R-:W-:Y:S01]  /*6260*/  IMAD.SHL.U32 R85, R97.reuse, 0x20, RZ ;  /* 0x0000002061557824 */ /* 0x040fe200078e00ff */
[----:B------:R-:W-:Y:S01]  /*6270*/  CS2R R92, SRZ ;  /* 0x00000000005c7805 */ /* 0x000fe2000001ff00 */
[C---:B------:R-:W-:Y:S01]  /*6280*/  IMAD.U32 R37, R97.reuse, 0x10000, RZ ;  /* 0x0001000061257824 */ /* 0x040fe200078e00ff */
[----:B------:R-:W-:Y:S02]  /*6290*/  UMOV UR44, 0x400 ;  /* 0x00000400002c7882 */ /* 0x000fe40000000000 */
[----:B------:R-:W1:Y:S01]  /*62a0*/  LDC.64 R82, c[0x0][0x8b0] ;  /* 0x00022c00ff527b82 */ /* 0x000e620000000a00 */
[----:B------:R-:W-:Y:S01]  /*62b0*/  ULEA UR44, UR46, UR44, 0x18 ;  /* 0x0000002c2e2c7291 */ /* 0x000fe2000f8ec0ff */
[----:B------:R-:W-:Y:S01]  /*62c0*/  IMAD.SHL.U32 R5, R97, 0x4, RZ ;  /* 0x0000000461057824 */ /* 0x000fe200078e00ff */
[----:B------:R-:W-:Y:S01]  /*62d0*/  LOP3.LUT R4, R4, 0x200000, RZ, 0xc0, !PT ;  /* 0x0020000004047812 */ /* 0x000fe200078ec0ff */
[----:B------:R-:W-:Y:S01]  /*62e0*/  IMAD.SHL.U32 R7, R87, 0x400, RZ ;  /* 0x0000040057077824 */ /* 0x000fe200078e00ff */
[C---:B------:R-:W-:Y:S01]  /*62f0*/  LOP3.LUT R6, R85.reuse, 0x80, RZ, 0xc0, !PT ;  /* 0x0000008055067812 */ /* 0x040fe200078ec0ff */
[----:B------:R-:W-:Y:S01]  /*6300*/  UIADD3 UR4, UPT, UPT, UR44, 0x2300, URZ ;  /* 0x000023002c047890 */ /* 0x000fe2000fffe0ff */
[C---:B------:R-:W-:Y:S01]  /*6310*/  LOP3.LUT R84, R85.reuse, 0xb60, RZ, 0xc0, !PT ;  /* 0x00000b6055547812 */ /* 0x040fe200078ec0ff */
[----:B------:R-:W2:Y:S01]  /*6320*/  LDC.64 R80, c[0x0][0x8a8] ;  /* 0x00022a00ff507b82 */ /* 0x000ea20000000a00 */
[----:B------:R-:W-:Y:S01]  /*6330*/  LOP3.LUT R37, R4, 0x400000, R37, 0xf8, !PT ;  /* 0x0040000004257812 */ /* 0x000fe200078ef825 */
[----:B------:R-:W-:Y:S01]  /*6340*/  IMAD.MOV.U32 R36, RZ, RZ, RZ ;  /* 0x000000ffff247224 */ /* 0x000fe200078e00ff */
[----:B------:R-:W-:Y:S01]  /*6350*/  LOP3.LUT R5, R6, 0x10, R5, 0xf8, !PT ;  /* 0x0000001006057812 */ /* 0x000fe200078ef805 */
[----:B------:R-:W-:Y:S01]  /*6360*/  IMAD.MOV.U32 R91, RZ, RZ, RZ ;  /* 0x000000ffff5b7224 */ /* 0x000fe200078e00ff */
[----:B------:R-:W-:Y:S01]  /*6370*/  LOP3.LUT R84, R84, 0x400, R7, 0xf8, !PT ;  /* 0x0000040054547812 */ /* 0x000fe200078ef807 */
[----:B------:R-:W-:Y:S01]  /*6380*/  IMAD.U32 R96, RZ, RZ, UR4 ;  /* 0x00000004ff607e24 */ /* 0x000fe2000f8e00ff */
[----:B------:R-:W-:Y:S01]  /*6390*/  LOP3.LUT P0, RZ, R85, 0x80, RZ, 0xc0, !PT ;  /* 0x0000008055ff7812 */ /* 0x000fe2000780c0ff */
[----:B------:R-:W3:Y:S01]  /*63a0*/  LDCU UR58, c[0x0][0x370] ;  /* 0x00006e00ff3a77ac */ /* 0x000ee20008000800 */
[----:B------:R-:W4:Y:S01]  /*63b0*/  LDS R0, [UR44+0x280] ;  /* 0x0002802cff007984 */ /* 0x000f220008000800 */
[----:B------:R-:W-:-:S02]  /*63c0*/  LOP3.LUT R84, R84, R5, RZ, 0xfc, !PT ;  /* 0x0000000554547212 */ /* 0x000fc400078efcff */
[----:B------:R-:W-:Y:S01]  /*63d0*/  P2R R4, PR, RZ, 0x1 ;  /* 0x00000001ff047803 */ /* 0x000fe20000000000 */
[----:B------:R-:W1:Y:S01]  /*63e0*/  LDCU UR43, c[0x0][0xb0c] ;  /* 0x00016180ff2b77ac */ /* 0x000e620008000800 */
[----:B------:R-:W-:Y:S01]  /*63f0*/  LOP3.LUT R97, R97, 0x60, RZ, 0xc0, !PT ;  /* 0x0000006061617812 */ /* 0x000fe200078ec0ff */
[----:B------:R-:W1:Y:S01]  /*6400*/  LDCU UR39, c[0x0][0xb30] ;  /* 0x00016600ff2777ac */ /* 0x000e620008000800 */
[----:B------:R-:W1:Y:S01]  /*6410*/  LDCU.64 UR56, c[0x0][0x888] ;  /* 0x00011100ff3877ac */ /* 0x000e620008000a00 */
[----:B------:R-:W1:Y:S01]  /*6420*/  LDCU.64 UR40, c[0x0][0xb28] ;  /* 0x00016500ff2877ac */ /* 0x000e620008000a00 */
[----:B------:R-:W1:Y:S01]  /*6430*/  LDCU.64 UR60, c[0x0][0x890] ;  /* 0x00011200ff3c77ac */ /* 0x000e620008000a00 */
[----:B------:R-:W1:Y:S01]  /*6440*/  LDCU.128 UR52, c[0x0][0xb10] ;  /* 0x00016200ff3477ac */ /* 0x000e620008000c00 */
[----:B------:R-:W1:Y:S01]  /*6450*/  LDCU UR47, c[0x0][0x374] ;  /* 0x00006e80ff2f77ac */ /* 0x000e620008000800 */
[----:B------:R-:W-:Y:S01]  /*6460*/  UIADD3 UR62, UPT, UPT, UR44, 0x300, URZ ;  /* 0x000003002c3e7890 */ /* 0x000fe2000fffe0ff */
[----:B-1234-:R-:W-:-:S11]  /*6470*/  IMAD.IADD R37, R0, 0x1, R37 ;  /* 0x0000000100257824 */ /* 0x01efd600078e0225 */
.L_x_145:
[C---:B------:R-:W-:Y:S02]  /*6480*/  LEA R3, R91.reuse, UR44, 0x3 ;  /* 0x0000002c5b037c11 */ /* 0x040fe4000f8e18ff */
[----:B------:R-:W-:Y:S02]  /*6490*/  SHF.L.U32 R0, R94, 0x1f, RZ ;  /* 0x0000001f5e007819 */ /* 0x000fe400000006ff */
[----:B------:R-:W-:Y:S02]  /*64a0*/  LEA R5, R91, UR44, 0x4 ;  /* 0x0000002c5b057c11 */ /* 0x000fe4000f8e20ff */
[----:B-1----:R-:W1:Y:S02]  /*64b0*/  SYNCS.PHASECHK.TRANS64.TRYWAIT P0, [R3+URZ+0x1d0], R0 ;  /* 0x0001d000030075a7 */ /* 0x002e6400080011ff */
[----:B-1----:R-:W-:Y:S05]  /*64c0*/  @!P0 BRA `(.L_x_120) ;  /* 0x0000003800e88947 */ /* 0x002fea0003800000 */
.L_x_228:
        /* <DEDUP_REMOVED lines=11> */
[----:B------:R-:W-:Y:S01]  /*6580*/  PLOP3.LUT P0, PT, PT, PT, UP1, 0x80, 0x8 ;  /* 0x000000000008781c */ /* 0x000fe20003f0f018 */
[----:B------:R-:W-:Y:S11]  /*6590*/  UP2UR UR45, UPR, URZ, 0x2 ;  /* 0x00000002ff2d7883 */ /* 0x000ff60008000000 */
[----:B------:R-:W-:Y:S01]  /*65a0*/  @!UPT UIADD3 URZ, UPT, UPT, URZ, URZ, URZ ;  /* 0x000000fffffff290 */ /* 0x000fe2000fffe0ff */
[----:B-1----:R-:W-:Y:S02]  /*65b0*/  @P0 SHF.R.U32.HI R0, RZ, 0x10, R5 ;  /* 0x00000010ff000819 */ /* 0x002fe40000011605 */
        /* <DEDUP_REMOVED lines=12> */
[----:B------:R-:W2:Y:S01]  /*6680*/  LDCU UR12, c[0x0][0xb20] ;  /* 0x00016400ff0c77ac */ /* 0x000ea20008000800 */
[----:B------:R-:W-:Y:S02]  /*6690*/  UIMAD.WIDE.U32 UR4, UR47, UR55, URZ ;  /* 0x000000372f0472a5 */ /* 0x000fe4000f8e00ff */
[----:B------:R-:W-:Y:S02]  /*66a0*/  UIMAD.WIDE.U32 UR6, UR58, UR52, URZ ;  /* 0x000000343a0672a5 */ /* 0x000fe4000f8e00ff */
[----:B------:R-:W-:Y:S02]  /*66b0*/  UISETP.NE.AND UP0, UPT, UR54, 0x1, UPT ;  /* 0x000000013600788c */ /* 0x000fe4000bf05270 */
[----:B------:R-:W-:Y:S02]  /*66c0*/  UIMAD.WIDE.U32 UR8, UR37, UR55, URZ ;  /* 0x00000037250872a5 */ /* 0x000fe4000f8e00ff */
[----:B------:R-:W-:Y:S02]  /*66d0*/  UIMAD.WIDE.U32 UR10, UR38, UR52, URZ ;  /* 0x00000034260a72a5 */ /* 0x000fe4000f8e00ff */
[----:B------:R-:W-:Y:S02]  /*66e0*/  UISETP.NE.AND UP1, UPT, UR43, 0x1, UPT ;  /* 0x000000012b00788c */ /* 0x000fe4000bf25270 */
[----:B------:R-:W-:Y:S01]  /*66f0*/  UISETP.NE.AND UP2, UPT, UR42, 0x1, UPT ;  /* 0x000000012a00788c */ /* 0x000fe2000bf45270 */
[----:B------:R-:W-:Y:S02]  /*6700*/  UMOV UR4, UR5 ;  /* 0x0000000500047c82 */ /* 0x000fe40008000000 */
[----:B--2---:R-:W-:Y:S03]  /*6710*/  USHF.R.U32.HI UR5, URZ, UR12, UR4 ;  /* 0x0000000cff057299 */ /* 0x004fe60008011604 */
[----:B------:R-:W-:Y:S02]  /*6720*/  UMOV UR4, UR7 ;  /* 0x0000000700047c82 */ /* 0x000fe40008000000 */
[----:B------:R-:W-:Y:S02]  /*6730*/  USHF.R.U32.HI UR7, URZ, UR53, UR4 ;  /* 0x00000035ff077299 */ /* 0x000fe40008011604 */
[----:B------:R-:W-:Y:S02]  /*6740*/  USEL UR4, UR47, UR5, !UP0 ;  /* 0x000000052f047287 */ /* 0x000fe4000c000000 */
[----:B------:R-:W-:Y:S01]  /*6750*/  USEL UR7, UR58, UR7, !UP1 ;  /* 0x000000073a077287 */ /* 0x000fe2000c800000 */
[----:B------:R-:W-:Y:S01]  /*6760*/  UMOV UR5, UR9 ;  /* 0x0000000900057c82 */ /* 0x000fe20008000000 */
[----:B------:R-:W-:Y:S02]  /*6770*/  UIMAD.WIDE.U32 UR8, UR4, UR40, URZ ;  /* 0x00000028040872a5 */ /* 0x000fe4000f8e00ff */
[----:B------:R-:W-:Y:S03]  /*6780*/  USHF.R.U32.HI UR6, URZ, UR12, UR5 ;  /* 0x0000000cff067299 */ /* 0x000fe60008011605 */
[----:B------:R-:W-:Y:S01]  /*6790*/  UMOV UR5, UR11 ;  /* 0x0000000b00057c82 */ /* 0x000fe20008000000 */
[----:B------:R-:W-:Y:S02]  /*67a0*/  UIMAD.WIDE.U32 UR10, UR7, UR40, URZ ;  /* 0x00000028070a72a5 */ /* 0x000fe4000f8e00ff */
[----:B------:R-:W-:Y:S02]  /*67b0*/  USHF.R.U32.HI UR12, URZ, UR53, UR5 ;  /* 0x00000035ff0c7299 */ /* 0x000fe40008011605 */
[----:B------:R-:W-:Y:S01]  /*67c0*/  USEL UR6, UR37, UR6, !UP0 ;  /* 0x0000000625067287 */ /* 0x000fe2000c000000 */
[----:B------:R-:W-:Y:S02]  /*67d0*/  UMOV UR5, UR9 ;  /* 0x0000000900057c82 */ /* 0x000fe40008000000 */
[----:B------:R-:W-:Y:S01]  /*67e0*/  UMOV UR10, UR11 ;  /* 0x0000000b000a7c82 */ /* 0x000fe20008000000 */
[----:B------:R-:W-:Y:S02]  /*67f0*/  @UP2 USHF.R.U32.HI UR4, URZ, UR41, UR5 ;  /* 0x00000029ff042299 */ /* 0x000fe40008011605 */
[----:B------:R-:W-:Y:S02]  /*6800*/  @UP2 USHF.R.U32.HI UR7, URZ, UR41, UR10 ;  /* 0x00000029ff072299 */ /* 0x000fe4000801160a */
[----:B------:R-:W-:Y:S02]  /*6810*/  UIMAD UR4, UR42, UR4, URZ ;  /* 0x000000042a0472a4 */ /* 0x000fe4000f8e02ff */
[----:B------:R-:W-:Y:S02]  /*6820*/  UIMAD.WIDE.U32 UR10, UR6, UR40, URZ ;  /* 0x00000028060a72a5 */ /* 0x000fe4000f8e00ff */
[----:B------:R-:W-:Y:S02]  /*6830*/  USEL UR5, UR38, UR12, !UP1 ;  /* 0x0000000c26057287 */ /* 0x000fe4000c800000 */
[----:B------:R-:W-:Y:S02]  /*6840*/  UIMAD UR8, UR42, UR7, URZ ;  /* 0x000000072a0872a4 */ /* 0x000fe4000f8e02ff */
[----:B------:R-:W-:Y:S03]  /*6850*/  UISETP.GE.AND UP0, UPT, UR6, UR4, UPT ;  /* 0x000000040600728c */ /* 0x000fe6000bf06270 */
[----:B------:R-:W-:Y:S01]  /*6860*/  UMOV UR4, UR11 ;  /* 0x0000000b00047c82 */ /* 0x000fe20008000000 */
[----:B------:R-:W-:Y:S02]  /*6870*/  UISETP.GE.OR UP0, UPT, UR5, UR8, UP0 ;  /* 0x000000080500728c */ /* 0x000fe40008706670 */
[----:B------:R-:W-:Y:S02]  /*6880*/  USHF.R.U32.HI UR4, URZ, UR41, UR4 ;  /* 0x00000029ff047299 */ /* 0x000fe40008011604 */
[----:B------:R-:W-:Y:S02]  /*6890*/  UIMAD.WIDE.U32 UR8, UR5, UR40, URZ ;  /* 0x00000028050872a5 */ /* 0x000fe4000f8e00ff */
[----:B------:R-:W-:Y:S02]  /*68a0*/  USEL UR11, UR6, UR4, !UP2 ;  /* 0x00000004060b7287 */ /* 0x000fe4000d000000 */
[----:B------:R-:W-:Y:S02]  /*68b0*/  UIADD3 UR8, UPT, UPT, -UR5, URZ, URZ ;  /* 0x000000ff05087290 */ /* 0x000fe4000fffe1ff */
[----:B------:R-:W-:Y:S01]  /*68c0*/  UIADD3 UR10, UPT, UPT, -UR11, URZ, URZ ;  /* 0x000000ff0b0a7290 */ /* 0x000fe2000fffe1ff */
[----:B------:R-:W-:Y:S01]  /*68d0*/  @!UP0 UMOV UR4, UR9 ;  /* 0x0000000900048c82 */ /* 0x000fe20008000000 */
[----:B------:R-:W-:Y:S02]  /*68e0*/  UIADD3 UR9, UPT, UPT, -UR6, URZ, URZ ;  /* 0x000000ff06097290 */ /* 0x000fe4000fffe1ff */
[----:B------:R-:W-:Y:S02]  /*68f0*/  @!UP0 USHF.R.U32.HI UR4, URZ, UR41, UR4 ;  /* 0x00000029ff048299 */ /* 0x000fe40008011604 */
[----:B------:R-:W-:Y:S02]  /*6900*/  UIMAD UR10, UR42, UR10, UR6 ;  /* 0x0000000a2a0a72a4 */ /* 0x000fe4000f8e0206 */
[----:B------:R-:W-:Y:S04]  /*6910*/  @!UP0 USEL UR4, UR5, UR4, !UP2 ;  /* 0x0000000405048287 */ /* 0x000fe8000d000000 */
[----:B------:R-:W-:Y:S02]  /*6920*/  @!UP0 UIMAD UR10, UR7, UR10, UR4 ;  /* 0x0000000a070a82a4 */ /* 0x000fe4000f8e0204 */
[----:B------:R-:W-:Y:S02]  /*6930*/  @!UP0 UIADD3 UR11, UPT, UPT, UR11, -UR4, URZ ;  /* 0x800000040b0b8290 */ /* 0x000fe4000fffe0ff */
[----:B------:R-:W-:Y:S02]  /*6940*/  UIMAD UR7, UR43, UR8, UR38 ;  /* 0x000000082b0772a4 */ /* 0x000fe4000f8e0226 */
[----:B------:R-:W-:Y:S02]  /*6950*/  @!UP0 UIMAD UR6, UR11, UR42, UR5 ;  /* 0x0000002a0b0682a4 */ /* 0x000fe4000f8e0205 */
[----:B------:R-:W-:Y:S01]  /*6960*/  UIMAD UR4, UR54, UR9, UR37 ;  /* 0x00000009360472a4 */ /* 0x000fe2000f8e0225 */
[----:B------:R-:W-:Y:S02]  /*6970*/  @!UP0 UMOV UR5, UR10 ;  /* 0x0000000a00058c82 */ /* 0x000fe40008000000 */
[----:B------:R-:W-:Y:S02]  /*6980*/  UIMAD UR38, UR5, UR43, UR7 ;  /* 0x0000002b052672a4 */ /* 0x000fe4000f8e0207 */
[----:B------:R-:W-:Y:S11]  /*6990*/  UIMAD UR37, UR6, UR54, UR4 ;  /* 0x00000036062572a4 */ /* 0x000ff6000f8e0204 */
[----:B------:R-:W-:Y:S01]  /*69a0*/  @!UPT UIADD3 URZ, UPT, UPT, URZ, URZ, URZ ;  /* 0x000000fffffff290 */ /* 0x000fe2000fffe0ff */
.L_x_121:
[----:B------:R-:W-:Y:S01]  /*69b0*/  UISETP.NE.AND UP0, UPT, UR39, 0x1, UPT ;  /* 0x000000012700788c */ /* 0x000fe2000bf05270 */
[----:B------:R-:W-:Y:S01]  /*69c0*/  IADD3 R91, PT, PT, R91, 0x1, RZ ;  /* 0x000000015b5b7810 */ /* 0x000fe20007ffe0ff */
[----:B------:R-:W-:Y:S02]  /*69d0*/  USHF.L.U32 UR50, UR31, 0x6, URZ ;  /* 0x000000061f327899 */ /* 0x000fe400080006ff */
[----:B------:R-:W-:Y:S07]  /*69e0*/  USHF.L.U32 UR49, UR30, 0x7, URZ ;  /* 0x000000071e317899 */ /* 0x000fee00080006ff */
[----:B------:R-:W2:Y:S01]  /*69f0*/  @!UP0 LDCU.128 UR12, c[0x0][0xb10] ;  /* 0x00016200ff0c87ac */ /* 0x000ea20008000c00 */
[----:B------:R-:W3:Y:S01]  /*6a00*/  @!UP0 LDCU UR5, c[0x0][0xb0c] ;  /* 0x00016180ff0587ac */ /* 0x000ee20008000800 */
[----:B------:R-:W4:Y:S01]  /*6a10*/  @!UP0 LDCU UR10, c[0x0][0xb20] ;  /* 0x00016400ff0a87ac */ /* 0x000f220008000800 */
[----:B--2---:R-:W-:Y:S02]  /*6a20*/  UIMAD.WIDE.U32 UR8, UR38, UR12, URZ ;  /* 0x0000000c260872a5 */ /* 0x004fe4000f8e00ff */
[----:B------:R-:W-:Y:S02]  /*6a30*/  UIMAD.WIDE.U32 UR6, UR37, UR15, URZ ;  /* 0x0000000f250672a5 */ /* 0x000fe4000f8e00ff */
[----:B------:R-:W-:Y:S03]  /*6a40*/  @!UP0 UISETP.NE.AND UP1, UPT, UR14, 0x1, UPT ;  /* 0x000000010e00888c */ /* 0x000fe6000bf25270 */
[----:B------:R-:W-:Y:S01]  /*6a50*/  @!UP0 UMOV UR4, UR9 ;  /* 0x0000000900048c82 */ /* 0x000fe20008000000 */
[----:B---3--:R-:W-:Y:S02]  /*6a60*/  @!UP0 UISETP.NE.AND UP2, UPT, UR5, 0x1, UPT ;  /* 0x000000010500888c */ /* 0x008fe4000bf45270 */
[----:B------:R-:W-:Y:S01]  /*6a70*/  @!UP0 USHF.R.U32.HI UR4, URZ, UR13, UR4 ;  /* 0x0000000dff048299 */ /* 0x000fe20008011604 */
[----:B------:R-:W-:Y:S02]  /*6a80*/  @!UP0 UMOV UR6, UR7 ;  /* 0x0000000700068c82 */ /* 0x000fe40008000000 */
[----:B----4-:R-:W-:Y:S02]  /*6a90*/  @!UP0 USHF.R.U32.HI UR6, URZ, UR10, UR6 ;  /* 0x0000000aff068299 */ /* 0x010fe40008011606 */
[----:B------:R-:W-:Y:S02]  /*6aa0*/  @!UP0 USEL UR7, UR38, UR4, !UP2 ;  /* 0x0000000426078287 */ /* 0x000fe4000d000000 */
[----:B------:R-:W-:Y:S04]  /*6ab0*/  @!UP0 USEL UR6, UR37, UR6, !UP1 ;  /* 0x0000000625068287 */ /* 0x000fe8000c800000 */
[----:B------:R-:W-:Y:S02]  /*6ac0*/  @!UP0 UIADD3 UR4, UPT, UPT, -UR7, UR6, URZ ;  /* 0x0000000607048290 */ /* 0x000fe4000fffe1ff */
[----:B------:R-:W-:Y:S02]  /*6ad0*/  @!UP0 UIADD3 UR6, UPT, UPT, UR7, -UR6, URZ ;  /* 0x8000000607068290 */ /* 0x000fe4000fffe0ff */
[----:B------:R-:W-:Y:S02]  /*6ae0*/  @!UP0 UIMAD UR38, UR4, UR5, UR38 ;  /* 0x00000005042682a4 */ /* 0x000fe4000f8e0226 */
[----:B------:R-:W-:Y:S02]  /*6af0*/  @!UP0 UIMAD UR37, UR6, UR14, UR37 ;  /* 0x0000000e062582a4 */ /* 0x000fe4000f8e0225 */
[----:B------:R-:W-:Y:S09]  /*6b00*/  ULOP3.LUT UP0, URZ, UR62, 0x90, URZ, 0xc0, !UPT ;  /* 0x000000903eff7892 */ /* 0x000ff2000f80c0ff */
[----:B------:R-:W-:Y:S05]  /*6b10*/  BRA.U !UP0, `(.L_x_122) ;  /* 0x0000000108407547 */ /* 0x000fea000b800000 */
[----:B------:R-:W2:Y:S01]  /*6b20*/  LDCU.64 UR8, c[0x4][0x80] ;  /* 0x01001000ff0877ac */ /* 0x000ea20008000a00 */
[----:B------:R-:W-:Y:S01]  /*6b30*/  MOV R3, 0x0 ;  /* 0x0000000000037802 */ /* 0x000fe20000000f00 */
[----:B------:R-:W-:Y:S02]  /*6b40*/  HFMA2 R12, -RZ, RZ, 0, 5.9604644775390625e-08 ;  /* 0x00000001ff0c7431 */ /* 0x000fe400000001ff */
[----:B------:R-:W-:Y:S02]  /*6b50*/  IMAD.MOV.U32 R8, RZ, RZ, 0x70 ;  /* 0x00000070ff087424 */ /* 0x000fe400078e00ff */
[----:B------:R-:W-:Y:S01]  /*6b60*/  IMAD.MOV.U32 R13, RZ, RZ, RZ ;  /* 0x000000ffff0d7224 */ /* 0x000fe200078e00ff */
[----:B------:R-:W3:Y:S01]  /*6b70*/  LDCU.64 UR6, c[0x4][0x88] ;  /* 0x01001100ff0677ac */ /* 0x000ee20008000a00 */
[----:B------:R-:W4:Y:S01]  /*6b80*/  LDC.64 R2, c[0x4][R3] ;  /* 0x0100000003027b82 */ /* 0x000f220000000a00 */
[----:B------:R-:W1:Y:S01]  /*6b90*/  LDCU.64 UR4, c[0x4][0x8] ;  /* 0x01000100ff0477ac */ /* 0x000e620008000a00 */
[----:B--2---:R-:W-:Y:S01]  /*6ba0*/  MOV R5, UR9 ;  /* 0x0000000900057c02 */ /* 0x004fe20008000f00 */
[----:B------:R-:W-:Y:S01]  /*6bb0*/  IMAD.U32 R4, RZ, RZ, UR8 ;  /* 0x00000008ff047e24 */ /* 0x000fe2000f8e00ff */
[----:B---3--:R-:W-:Y:S01]  /*6bc0*/  MOV R7, UR7 ;  /* 0x0000000700077c02 */ /* 0x008fe20008000f00 */
[----:B------:R-:W-:Y:S01]  /*6bd0*/  IMAD.U32 R6, RZ, RZ, UR6 ;  /* 0x00000006ff067e24 */ /* 0x000fe2000f8e00ff */
[----:B-1----:R-:W-:Y:S01]  /*6be0*/  MOV R11, UR5 ;  /* 0x00000005000b7c02 */ /* 0x002fe20008000f00 */
[----:B------:R-:W-:Y:S02]  /*6bf0*/  IMAD.U32 R10, RZ, RZ, UR4 ;  /* 0x00000004ff0a7e24 */ /* 0x000fe4000f8e00ff */
[----:B------:R-:W-:Y:S07]  /*6c00*/  LEPC R20, `(.L_x_122) ;  /* 0x000000001014794e */ /* 0x000fee0000000000 */
[----:B----45:R-:W-:Y:S05]  /*6c10*/  CALL.ABS.NOINC R2 ;  /* 0x0000000002007343 */ /* 0x030fea0003c00000 */
.L_x_122:
[----:B------:R-:W-:Y:S01]  /*6c20*/  LOP3.LUT P0, RZ, R96, 0x90, RZ, 0xc0, !PT ;  /* 0x0000009060ff7812 */ /* 0x000fe2000780c0ff */
[----:B------:R-:W-:Y:S11]  /*6c30*/  BSSY.RECONVERGENT B6, `(.L_x_123) ;  /* 0x0000013000067945 */ /* 0x000ff60003800200 */
[----:B------:R-:W-:Y:S01]  /*6c40*/  @!UPT UIADD3 URZ, UPT, UPT, URZ, URZ, URZ ;  /* 0x000000fffffff290 */ /* 0x000fe2000fffe0ff */
[----:B------:R-:W-:Y:S05]  /*6c50*/  @!P0 BRA `(.L_x_124) ;  /* 0x0000000000408947 */ /* 0x000fea0003800000 */
        /* <DEDUP_REMOVED lines=16> */
.L_x_124:
[----:B------:R-:W-:Y:S05]  /*6d60*/  BSYNC.RECONVERGENT B6 ;  /* 0x0000000000067941 */ /* 0x000fea0003800200 */
.L_x_123:
[----:B------:R-:W-:Y:S01]  /*6d70*/  R2UR UR4, R89 ;  /* 0x00000000590472ca */ /* 0x000fe200000e0000 */
[----:B------:R-:W-:Y:S01]  /*6d80*/  UISETP.NE.U32.AND UP0, UPT, UR60, URZ, UPT ;  /* 0x000000ff3c00728c */ /* 0x000fe2000bf05070 */
[----:B------:R-:W-:Y:S02]  /*6d90*/  ISETP.NE.U32.AND P4, PT, R82, RZ, PT ;  /* 0x000000ff5200720c */ /* 0x000fe40003f85070 */
[----:B------:R-:W-:Y:S01]  /*6da0*/  ISETP.NE.U32.AND P2, PT, RZ, UR56, PT ;  /* 0x00000038ff007c0c */ /* 0x000fe2000bf45070 */
[----:B------:R-:W-:Y:S01]  /*6db0*/  UISETP.NE.AND.EX UP1, UPT, UR61, URZ, UPT, UP0 ;  /* 0x000000ff3d00728c */ /* 0x000fe2000bf25300 */
[----:B------:R-:W-:Y:S01]  /*6dc0*/  ISETP.NE.AND.EX P4, PT, R83, RZ, PT, P4 ;  /* 0x000000ff5300720c */ /* 0x000fe20003f85340 */
[----:B------:R-:W-:Y:S01]  /*6dd0*/  UPLOP3.LUT UP0, UPT, UPT, UPT, UPT, 0x40, 0x4 ;  /* 0x000000000004789c */ /* 0x000fe20003f0e870 */
[----:B------:R-:W-:Y:S05]  /*6de0*/  ISETP.NE.AND.EX P2, PT, RZ, UR57, PT, P2 ;  /* 0x00000039ff007c0c */ /* 0x000fea000bf45320 */
[----:B------:R-:W-:Y:S06]  /*6df0*/  UISETP.NE.AND UP2, UPT, UR4, URZ, UPT ;  /* 0x000000ff0400728c */ /* 0x000fec000bf45270 */
[----:B------:R-:W-:Y:S05]  /*6e00*/  PLOP3.LUT P1, PT, PT, PT, UP2, 0x80, 0x8 ;  /* 0x000000000008781c */ /* 0x000fea0003f2f028 */
[----:B------:R-:W-:Y:S06]  /*6e10*/  @UP2 UPLOP3.LUT UP0, UPT, UPT, UPT, UP1, 0x80, 0x8 ;  /* 0x000000000008289c */ /* 0x000fec0003f0f010 */
[----:B------:R-:W-:Y:S01]  /*6e20*/  PLOP3.LUT P0, PT, PT, PT, UP0, 0x80, 0x8 ;  /* 0x000000000008781c */ /* 0x000fe20003f0f008 */
[----:B------:R-:W-:Y:S01]  /*6e30*/  @!UPT UIADD3 URZ, UPT, UPT, URZ, URZ, URZ ;  /* 0x000000fffffff290 */ /* 0x000fe2000fffe0ff */
[----:B------:R-:W-:Y:S11]  /*6e40*/  BRA.U !UP1, `(.L_x_125) ;  /* 0x00000001093c7547 */ /* 0x000ff6000b800000 */
[----:B------:R-:W-:Y:S01]  /*6e50*/  UISETP.NE.U32.AND UP0, UPT, UR56, URZ, UPT ;  /* 0x000000ff3800728c */ /* 0x000fe2000bf05070 */
[----:B-1----:R-:W-:Y:S01]  /*6e60*/  HFMA2 R0, -RZ, RZ, 0, 5.9604644775390625e-08 ;  /* 0x00000001ff007431 */ /* 0x002fe200000001ff */
[----:B------:R-:W1:Y:S01]  /*6e70*/  LDCU.64 UR8, c[0x0][0x358] ;  /* 0x00006b00ff0877ac */ /* 0x000e620008000a00 */
[----:B------:R-:W-:Y:S01]  /*6e80*/  IMAD.MOV.U32 R86, RZ, RZ, 0x1 ;  /* 0x00000001ff567424 */ /* 0x000fe200078e00ff */
[----:B------:R-:W-:Y:S06]  /*6e90*/  UISETP.NE.AND.EX UP0, UPT, UR57, URZ, UPT, UP0 ;  /* 0x000000ff3900728c */ /* 0x000fec000bf05300 */
[----:B------:R-:W-:Y:S05]  /*6ea0*/  PLOP3.LUT P3, PT, PT, PT, UP0, 0x80, 0x8 ;  /* 0x000000000008781c */ /* 0x000fea0003f6f008 */
[----:B------:R-:W2:Y:S01]  /*6eb0*/  @UP0 LDCU.64 UR4, c[0x0][0x888] ;  /* 0x00011100ff0407ac */ /* 0x000ea20008000a00 */
[----:B------:R-:W-:Y:S07]  /*6ec0*/  @UP0 UIMAD UR6, UR36, UR60, URZ ;  /* 0x0000003c240602a4 */ /* 0x000fee000f8e02ff */
[----:B------:R-:W-:Y:S01]  /*6ed0*/  @!P3 PRMT R86, R0, 0x7610, R86 ;  /* 0x000076100056b816 */ /* 0x000fe20000000056 */
[----:B--2---:R-:W-:Y:S06]  /*6ee0*/  @UP0 UIMAD.WIDE UR4, UR6, 0x4, UR4 ;  /* 0x00000004060408a5 */ /* 0x004fec000f8e0204 */
[----:B------:R-:W-:Y:S01]  /*6ef0*/  IMAD.U32 R2, RZ, RZ, UR4 ;  /* 0x00000004ff027e24 */ /* 0x000fe2000f8e00ff */
[----:B------:R-:W-:Y:S04]  /*6f00*/  MOV R3, UR5 ;  /* 0x0000000500037c02 */ /* 0x000fe80008000f00 */
[----:B------:R-:W2:Y:S01]  /*6f10*/  @!UP0 LDCU UR4, c[0x0][0x880] ;  /* 0x00011000ff0487ac */ /* 0x000ea20008000800 */
[----:B-1---5:R3:W5:Y:S02]  /*6f20*/  @P3 LDG.E R41, desc[UR8][R2.64] ;  /* 0x0000000802293981 */ /* 0x022764000c1e1900 */
[----:B--23--:R-:W-:Y:S02]  /*6f30*/  @!P3 IMAD.U32 R41, RZ, RZ, UR4 ;  /* 0x00000004ff29be24 */ /* 0x00cfe4000f8e00ff */
.L_x_125:
[----:B------:R-:W-:Y:S05]  /*6f40*/  @!P4 BRA `(.L_x_126) ;  /* 0x000000000024c947 */ /* 0x000fea0003800000 */
[----:B------:R-:W-:Y:S01]  /*6f50*/  ISETP.NE.U32.AND P3, PT, R80, RZ, PT ;  /* 0x000000ff5000720c */ /* 0x000fe20003f65070 */
[----:B------:R-:W2:Y:S03]  /*6f60*/  LDCU.64 UR4, c[0x0][0x358] ;  /* 0x00006b00ff0477ac */ /* 0x000ea60008000a00 */
[----:B------:R-:W-:Y:S11]  /*6f70*/  ISETP.NE.AND.EX P3, PT, R81, RZ, PT, P3 ;  /* 0x000000ff5100720c */ /* 0x000ff60003f65330 */
[----:B------:R-:W-:Y:S02]  /*6f80*/  @!UPT UIADD3 URZ, UPT, UPT, URZ, URZ, URZ ;  /* 0x000000fffffff290 */ /* 0x000fe4000fffe0ff */
[----:B------:R-:W3:Y:S01]  /*6f90*/  @P3 LDC.64 R2, c[0x0][0x8a8] ;  /* 0x00022a00ff023b82 */ /* 0x000ee20000000a00 */
[----:B-1----:R-:W-:Y:S04]  /*6fa0*/  @P3 IMAD R0, R82, UR36, RZ ;  /* 0x0000002452003c24 */ /* 0x002fe8000f8e02ff */
[----:B---3--:R-:W-:Y:S05]  /*6fb0*/  @P3 IMAD.WIDE R2, R0, 0x4, R2 ;  /* 0x0000000400023825 */ /* 0x008fea00078e0202 */
[----:B--2--5:R2:W5:Y:S02]  /*6fc0*/  @P3 LDG.E R38, desc[UR4][R2.64] ;  /* 0x0000000402263981 */ /* 0x024564000c1e1900 */
[----:B--2---:R-:W3:Y:S02]  /*6fd0*/  @!P3 LDC R38, c[0x0][0x8a0] ;  /* 0x00022800ff26bb82 */ /* 0x004ee40000000800 */
.L_x_126:
[----:B-----5:R-:W-:Y:S01]  /*6fe0*/  FSETP.NEU.AND P4, PT, R41, RZ, PT ;  /* 0x000000ff2900720b */ /* 0x020fe20003f8d000 */
[----:B------:R-:W-:Y:S01]  /*6ff0*/  BSSY B1, `(.L_x_127) ;  /* 0x0000041000017945 */ /* 0x000fe20003800000 */
[----:B------:R-:W-:Y:S01]  /*7000*/  SEL R7, RZ, 0xffffffff, P2 ;  /* 0xffffffffff077807 */ /* 0x000fe20001000000 */
[----:B------:R-:W-:Y:S01]  /*7010*/  IMAD.MOV.U32 R71, RZ, RZ, 0x1 ;  /* 0x00000001ff477424 */ /* 0x000fe200078e00ff */
[----:B------:R-:W-:Y:S01]  /*7020*/  LOP3.LUT P3, RZ, R86, 0xff, RZ, 0xc0, !PT ;  /* 0x000000ff56ff7812 */ /* 0x000fe2000786c0ff */
[C---:B------:R-:W-:Y:S01]  /*7030*/  IMAD R39, R36.reuse, 0x40, R37 ;  /* 0x0000004024277824 */ /* 0x040fe200078e0225 */
[----:B-1----:R-:W-:Y:S02]  /*7040*/  @P1 SEL R0, RZ, 0xffffffff, P4 ;  /* 0xffffffffff001807 */ /* 0x002fe40002000000 */
[----:B------:R-:W-:Y:S02]  /*7050*/  CS2R R78, SRZ ;  /* 0x00000000004e7805 */ /* 0x000fe4000001ff00 */
[----:B------:R-:W-:Y:S02]  /*7060*/  LEA R3, R93, UR44, 0x3 ;  /* 0x0000002c5d037c11 */ /* 0x000fe4000f8e18ff */
[----:B------:R-:W-:Y:S02]  /*7070*/  CS2R R76, SRZ ;  /* 0x00000000004c7805 */ /* 0x000fe4000001ff00 */
[----:B------:R-:W-:Y:S02]  /*7080*/  @P0 SEL R0, R7, R0, !P3 ;  /* 0x0000000007000207 */ /* 0x000fe40005800000 */
[----:B------:R-:W-:Y:S02]  /*7090*/  CS2R R74, SRZ ;  /* 0x00000000004a7805 */ /* 0x000fe4000001ff00 */
[----:B------:R-:W-:Y:S02]  /*70a0*/  LEA R90, R36, UR44, 0x3 ;  /* 0x0000002c245a7c11 */ /* 0x000fe4000f8e18ff */
[----:B------:R-:W-:Y:S02]  /*70b0*/  CS2R R72, SRZ ;  /* 0x0000000000487805 */ /* 0x000fe4000001ff00 */
[----:B------:R-:W-:Y:S02]  /*70c0*/  @P1 LOP3.LUT R0, R0, 0x1, RZ, 0xc0, !PT ;  /* 0x0000000100001812 */ /* 0x000fe400078ec0ff */
[----:B------:R-:W-:Y:S02]  /*70d0*/  SHF.L.U32 R5, R95, 0x1f, RZ ;  /* 0x0000001f5f057819 */ /* 0x000fe400000006ff */
[----:B------:R-:W-:Y:S02]  /*70e0*/  ISETP.NE.U32.OR P6, PT, R0, 0x1, !P1 ;  /* 0x000000010000780c */ /* 0x000fe40004fc5470 */
[----:B------:R-:W-:Y:S02]  /*70f0*/  PLOP3.LUT P2, PT, PT, PT, UP1, 0x80, 0x8 ;  /* 0x000000000008781c */ /* 0x000fe40003f4f018 */
[----:B------:R-:W-:Y:S02]  /*7100*/  SEL R0, RZ, 0xffffffff, P4 ;  /* 0xffffffffff007807 */ /* 0x000fe40002000000 */
[----:B------:R-:W-:Y:S07]  /*7110*/  P2R R98, PR, RZ, 0x40 ;  /* 0x00000040ff627803 */ /* 0x000fee0000000000 */
[----:B------:R-:W-:Y:S02]  /*7120*/  @P6 SHF.L.U32 R2, R92, 0x1f, RZ ;  /* 0x0000001f5c026819 */ /* 0x000fe400000006ff */
[----:B------:R-:W-:Y:S02]  /*7130*/  @P2 SEL R0, R7, R0, !P3 ;  /* 0x0000000007002207 */ /* 0x000fe40005800000 */
[----:B------:R-:W1:Y:S02]  /*7140*/  @P6 SYNCS.PHASECHK.TRANS64.TRYWAIT P1, [R3+URZ+0x1a0], R2 ;  /* 0x0001a002030065a7 */ /* 0x000e6400080211ff */
[----:B------:R-:W-:Y:S04]  /*7150*/  LOP3.LUT R0, R0, 0x1, RZ, 0xc0, !PT ;  /* 0x0000000100007812 */ /* 0x000fe800078ec0ff */
[----:B------:R-:W-:Y:S04]  /*7160*/  ISETP.NE.U32.AND P5, PT, R0, 0x1, PT ;  /* 0x000000010000780c */ /* 0x000fe80003fa5070 */
[----:B------:R-:W-:Y:S01]  /*7170*/  P2R R99, PR, RZ, 0x20 ;  /* 0x00000020ff637803 */ /* 0x000fe20000000000 */
[----:B------:R2:W4:Y:S01]  /*7180*/  SYNCS.PHASECHK.TRANS64.TRYWAIT P0, [R90+URZ+0x1f0], R5 ;  /* 0x0001f0055a0075a7 */ /* 0x00052200080011ff */
[----:B-1----:R-:W-:Y:S01]  /*7190*/  @P6 SEL R71, RZ, 0x1, !P1 ;  /* 0x00000001ff476807 */ /* 0x002fe20004800000 */
[----:B--2---:R-:W-:Y:S06]  /*71a0*/  @!P6 BRA `(.L_x_128) ;  /* 0x000000000094e947 */ /* 0x004fec0003800000 */
[----:B------:R-:W-:Y:S01]  /*71b0*/  @P5 IMAD R4, R93, 0x1000, R84 ;  /* 0x000010005d045824 */ /* 0x000fe200078e0254 */
[----:B------:R-:W-:Y:S01]  /*71c0*/  LOP3.LUT P6, RZ, R85, 0x80, RZ, 0xc0, !PT ;  /* 0x0000008055ff7812 */ /* 0x000fe200078cc0ff */
[----:B------:R-:W-:Y:S01]  /*71d0*/  BSSY B0, `(.L_x_129) ;  /* 0x0000010000007945 */ /* 0x000fe20003800000 */
[----:B------:R-:W-:Y:S01]  /*71e0*/  ISETP.NE.AND P2, PT, R71, RZ, PT ;  /* 0x000000ff4700720c */ /* 0x000fe20003f45270 */
[----:B------:R-:W-:Y:S01]  /*71f0*/  @P5 VIADD R2, R4, UR44 ;  /* 0x0000002c04025c36 */ /* 0x000fe20008000000 */
[----:B------:R-:W-:Y:S02]  /*7200*/  PLOP3.LUT P1, PT, PT, PT, PT, 0x8, 0x80 ;  /* 0x000000000080781c */ /* 0x000fe40003f2e170 */
[----:B------:R-:W-:Y:S02]  /*7210*/  CS2R R74, SRZ ;  /* 0x00000000004a7805 */ /* 0x000fe4000001ff00 */
[----:B------:R-:W-:Y:S01]  /*7220*/  @P5 PLOP3.LUT P1, PT, P6, PT, PT, 0x80, 0x8 ;  /* 0x000000000008581c */ /* 0x000fe2000372f070 */
[C---:B------:R-:W-:Y:S01]  /*7230*/  @P5 VIADD R0, R2.reuse, 0x300 ;  /* 0x0000030002005836 */ /* 0x040fe20000000000 */
[----:B------:R-:W-:Y:S01]  /*7240*/  CS2R R72, SRZ ;  /* 0x0000000000487805 */ /* 0x000fe2000001ff00 */
[----:B------:R-:W-:Y:S01]  /*7250*/  @P5 VIADD R2, R2, 0x310 ;  /* 0x0000031002025836 */ /* 0x000fe20000000000 */
[----:B------:R-:W-:Y:S02]  /*7260*/  CS2R R78, SRZ ;  /* 0x00000000004e7805 */ /* 0x000fe4000001ff00 */
[----:B------:R-:W-:Y:S07]  /*7270*/  CS2R R76, SRZ ;  /* 0x00000000004c7805 */ /* 0x000fee000001ff00 */
[----:B------:R-:W-:Y:S01]  /*7280*/  @P1 VIADD R2, R0, 0xfffffff0 ;  /* 0xfffffff000021836 */ /* 0x000fe20000000000 */
[----:B------:R-:W-:Y:S06]  /*7290*/  @P2 BRA `(.L_x_130) ;  /* 0x00000000000c2947 */ /* 0x000fec0003800000 */
[----:B------:R-:W-:Y:S04]  /*72a0*/  SHF.L.U32 R0, R92, 0x1f, RZ ;  /* 0x0000001f5c007819 */ /* 0x000fe800000006ff */
[----:B------:R-:W1:Y:S02]  /*72b0*/  SYNCS.PHASECHK.TRANS64.TRYWAIT P1, [R3+URZ+0x1a0], R0 ;  /* 0x0001a000030075a7 */ /* 0x000e6400080211ff */
[----:B-1----:R-:W-:Y:S05]  /*72c0*/  @!P1 BRA `(.L_x_131) ;  /* 0x0000002c007c9947 */ /* 0x002fea0003800000 */
.L_x_130:
[----:B------:R-:W-:Y:S05]  /*72d0*/  BSYNC B0 ;  /* 0x0000000000007941 */ /* 0x000fea0003800000 */
.L_x_129:
[----:B------:R-:W-:Y:S01]  /*72e0*/  ISETP.NE.AND P1, PT, R99, RZ, PT ;  /* 0x000000ff6300720c */ /* 0x000fe20003f25270 */
[----:B-1----:R-:W-:Y:S02]  /*72f0*/  VIADD R3, R3, 0x1b0 ;  /* 0x000001b003037836 */ /* 0x002fe40000000000 */
[----:B------:R-:W-:Y:S02]  /*7300*/  IMAD.U32 R0, RZ, RZ, UR46 ;  /* 0x0000002eff007e24 */ /* 0x000fe4000f8e00ff */
[----:B------:R-:W-:Y:S03]  /*7310*/  VIADD R93, R93, 0x1 ;  /* 0x000000015d5d7836 */ /* 0x000fe60000000000 */
[----:B------:R-:W-:Y:S05]  /*7320*/  PRMT R0, R0, 0x654, R3 ;  /* 0x0000065400007816 */ /* 0x000fea0000000003 */
[----:B------:R1:W2:Y:S04]  /*7330*/  @P1 LDS.128 R72, [R4+UR44+0x300] ;  /* 0x0003002c04481984 */ /* 0x0002a80008000c00 */
[----:B------:R1:W1:Y:S01]  /*7340*/  @P1 LDS.128 R76, [R2] ;  /* 0x00000000024c1984 */ /* 0x0002620000000c00 */
[C---:B------:R-:W-:Y:S01]  /*7350*/  ISETP.NE.AND P1, PT, R93.reuse, 0x2, PT ;  /* 0x000000025d00780c */ /* 0x040fe20003f25270 */
[----:B------:R-:W-:Y:S01]  /*7360*/  @!PT LDS RZ, [RZ] ;  /* 0x00000000fffff984 */ /* 0x000fe20000000800 */
[----:B------:R-:W-:Y:S01]  /*7370*/  @!PT LDS RZ, [RZ] ;  /* 0x00000000fffff984 */ /* 0x000fe20000000800 */
[----:B------:R-:W-:Y:S01]  /*7380*/  @!PT LDS RZ, [RZ] ;  /* 0x00000000fffff984 */ /* 0x000fe20000000800 */
[----:B------:R-:W-:Y:S01]  /*7390*/  @!PT LDS RZ, [RZ] ;  /* 0x00000000fffff984 */ /* 0x000fe20000000800 */
[----:B------:R5:W-:Y:S06]  /*73a0*/  MEMBAR.ALL.CTA ;  /* 0x0000000000007992 */ /* 0x000bec0000008000 */
[----:B-----5:R-:W5:Y:S01]  /*73b0*/  FENCE.VIEW.ASYNC.S ;  /* 0x00000000000073c6 */ /* 0x020f620000000000 */
[----:B------:R-:W-:Y:S02]  /*73c0*/  SEL R3, RZ, 0x1, P1 ;  /* 0x00000001ff037807 */ /* 0x000fe40000800000 */
[----:B------:R-:W-:Y:S02]  /*73d0*/  SEL R93, R93, RZ, P1 ;  /* 0x000000ff5d5d7207 */ /* 0x000fe40000800000 */
[----:B------:R-:W-:Y:S01]  /*73e0*/  LOP3.LUT R92, R92, R3, RZ, 0x3c, !PT ;  /* 0x000000035c5c7212 */ /* 0x000fe200078e3cff */
[----:B-----5:R1:W-:Y:S06]  /*73f0*/  SYNCS.ARRIVE.TRANS64.RED.A1T0 RZ, [R0+URZ], RZ ;  /* 0x000000ff00ff79a7 */ /* 0x0203ec00081004ff */
.L_x_128:
[----:B------:R-:W-:Y:S05]  /*7400*/  BSYNC B1 ;  /* 0x0000000000017941 */ /* 0x000fea0003800000 */
.L_x_127:
[----:B-1----:R-:W-:Y:S04]  /*7410*/  SHF.R.U32.HI R0, RZ, 0x15, R39 ;  /* 0x00000015ff007819 */ /* 0x002fe80000011627 */
[----:B------:R-:W-:Y:S01]  /*7420*/  LOP3.LUT P1, RZ, R0, 0x3, R87, 0x48, !PT ;  /* 0x0000000300ff7812 */ /* 0x000fe20007824857 */
[----:B------:R-:W-:Y:S01]  /*7430*/  @!UPT UIADD3 URZ, UPT, UPT, URZ, URZ, URZ ;  /* 0x000000fffffff290 */ /* 0x000fe2000fffe0ff */
[----:B----4-:R-:W-:Y:S11]  /*7440*/  @P0 BRA `(.L_x_132) ;  /* 0x0000000000080947 */ /* 0x010ff60003800000 */
[----:B------:R-:W1:Y:S02]  /*7450*/  SYNCS.PHASECHK.TRANS64.TRYWAIT P0, [R90+URZ+0x1f0], R5 ;  /* 0x0001f0055a0075a7 */ /* 0x000e6400080011ff */
[----:B-1----:R-:W-:Y:S05]  /*7460*/  @!P0 BRA `(.L_x_133) ;  /* 0x0000002c00288947 */ /* 0x002fea0003800000 */
.L_x_132:
[----:B------:R-:W-:Y:S05]  /*7470*/  @!P1 BRA `(.L_x_134) ;  /* 0x0000000000409947 */ /* 0x000fea0003800000 */
[----:B------:R-:W1:Y:S01]  /*7480*/  LDCU.64 UR8, c[0x4][0x70] ;  /* 0x01000e00ff0877ac */ /* 0x000e620008000a00 */
[----:B------:R-:W-:Y:S01]  /*7490*/  MOV R3, 0x0 ;  /* 0x0000000000037802 */ /* 0x000fe20000000f00 */
[----:B------:R-:W-:Y:S02]  /*74a0*/  HFMA2 R12, -RZ, RZ, 0, 5.9604644775390625e-08 ;  /* 0x00000001ff0c7431 */ /* 0x000fe400000001ff */
[----:B------:R-:W-:Y:S02]  /*74b0*/  IMAD.MOV.U32 R8, RZ, RZ, 0x192 ;  /* 0x00000192ff087424 */ /* 0x000fe400078e00ff */
[----:B------:R-:W-:Y:S01]  /*74c0*/  IMAD.MOV.U32 R13, RZ, RZ, RZ ;  /* 0x000000ffff0d7224 */ /* 0x000fe200078e00ff */
[----:B------:R-:W4:Y:S01]  /*74d0*/  LDCU.64 UR6, c[0x4][0x78] ;  /* 0x01000f00ff0677ac */ /* 0x000f220008000a00 */
[----:B------:R-:W2:Y:S01]  /*74e0*/  LDC.64 R2, c[0x4][R3] ;  /* 0x0100000003027b82 */ /* 0x000ea20000000a00 */
[----:B------:R-:W5:Y:S01]  /*74f0*/  LDCU.64 UR4, c[0x4][0x10] ;  /* 0x01000200ff0477ac */ /* 0x000f620008000a00 */
[----:B-1----:R-:W-:Y:S01]  /*7500*/  MOV R5, UR9 ;  /* 0x0000000900057c02 */ /* 0x002fe20008000f00 */
[----:B------:R-:W-:Y:S01]  /*7510*/  IMAD.U32 R4, RZ, RZ, UR8 ;  /* 0x00000008ff047e24 */ /* 0x000fe2000f8e00ff */
[----:B----4-:R-:W-:Y:S01]  /*7520*/  MOV R7, UR7 ;  /* 0x0000000700077c02 */ /* 0x010fe20008000f00 */
[----:B------:R-:W-:Y:S01]  /*7530*/  IMAD.U32 R6, RZ, RZ, UR6 ;  /* 0x00000006ff067e24 */ /* 0x000fe2000f8e00ff */
[----:B-----5:R-:W-:Y:S01]  /*7540*/  MOV R11, UR5 ;  /* 0x00000005000b7c02 */ /* 0x020fe20008000f00 */
[----:B------:R-:W-:Y:S02]  /*7550*/  IMAD.U32 R10, RZ, RZ, UR4 ;  /* 0x00000004ff0a7e24 */ /* 0x000fe4000f8e00ff */
[----:B------:R-:W-:Y:S07]  /*7560*/  LEPC R20, `(.L_x_134) ;  /* 0x000000001014794e */ /* 0x000fee0000000000 */
[----:B--23--:R-:W-:Y:S05]  /*7570*/  CALL.ABS.NOINC R2 ;  /* 0x0000000002007343 */ /* 0x00cfea0003c00000 */
.L_x_134:
[-C--:B--2---:R-:W-:Y:S01]  /*7580*/  F2FP.F16.E4M3.UNPACK_B R42, R72.reuse ;  /* 0x00000048ff2a723e */ /* 0x084fe200020006ff */
[----:B------:R-:W-:Y:S05]  /*7590*/  WARPSYNC.ALL ;  /* 0x0000000000007948 */ /* 0x000fea0003800000 */
[----:B------:R-:W-:Y:S01]  /*75a0*/  R2UR UR4, R39 ;  /* 0x00000000270472ca */ /* 0x000fe200000e0000 */
[--C-:B------:R-:W-:Y:S01]  /*75b0*/  HADD2.F32 R40, -RZ, R42.reuse.H0_H0 ;  /* 0x2000002aff287230 */ /* 0x100fe20000004100 */
[----:B------:R-:W-:Y:S01]  /*75c0*/  F2FP.F16.E4M3.UNPACK_B R43, R72.H1 ;  /* 0x00000048ff2b723e */ /* 0x000fe200030006ff */
[----:B------:R-:W-:Y:S01]  /*75d0*/  HADD2.F32 R42, -RZ, R42.H1_H1 ;  /* 0x3000002aff2a7230 */ /* 0x000fe20000004100 */
[-C--:B------:R-:W-:Y:S01]  /*75e0*/  F2FP.F16.E4M3.UNPACK_B R45, R73.reuse ;  /* 0x00000049ff2d723e */ /* 0x080fe200020006ff */
[----:B------:R-:W-:Y:S01]  /*75f0*/  BSSY.RECONVERGENT B0, `(.L_x_135) ;  /* 0x000009f000007945 */ /* 0x000fe20003800200 */
[----:B------:R-:W-:Y:S01]  /*7600*/  F2FP.F16.E4M3.UNPACK_B R47, R73.H1 ;  /* 0x00000049ff2f723e */ /* 0x000fe200030006ff */
[--C-:B------:R-:W-:Y:S01]  /*7610*/  HADD2.F32 R44, -RZ, R43.reuse.H0_H0 ;  /* 0x2000002bff2c7230 */ /* 0x100fe20000004100 */
[-C--:B------:R-:W-:Y:S01]  /*7620*/  F2FP.F16.E4M3.UNPACK_B R49, R74.reuse ;  /* 0x0000004aff31723e */ /* 0x080fe200020006ff */
[----:B------:R-:W-:Y:S01]  /*7630*/  HADD2.F32 R46, -RZ, R43.H1_H1 ;  /* 0x3000002bff2e7230 */ /* 0x000fe20000004100 */
[----:B------:R-:W-:Y:S01]  /*7640*/  F2FP.F16.E4M3.UNPACK_B R51, R74.H1 ;  /* 0x0000004aff33723e */ /* 0x000fe200030006ff */
[--C-:B------:R-:W-:Y:S01]  /*7650*/  HADD2.F32 R43, -RZ, R45.reuse.H0_H0 ;  /* 0x2000002dff2b7230 */ /* 0x100fe20000004100 */
[-C--:B------:R-:W-:Y:S01]  /*7660*/  F2FP.F16.E4M3.UNPACK_B R53, R75.reuse ;  /* 0x0000004bff35723e */ /* 0x080fe200020006ff */
[----:B-1----:R-:W3:Y:S01]  /*7670*/  LDTM.x32 R4, tmem[UR4] ;  /* 0x00000004000479ee */ /* 0x002ee200082c0000 */
[----:B------:R-:W-:Y:S01]  /*7680*/  F2FP.F16.E4M3.UNPACK_B R55, R75.H1 ;  /* 0x0000004bff37723e */ /* 0x000fe200030006ff */
[----:B------:R-:W-:Y:S01]  /*7690*/  HADD2.F32 R48, -RZ, R45.H1_H1 ;  /* 0x3000002dff307230 */ /* 0x000fe20000004100 */
[-C--:B------:R-:W-:Y:S01]  /*76a0*/  F2FP.F16.E4M3.UNPACK_B R57, R76.reuse ;  /* 0x0000004cff39723e */ /* 0x080fe200020006ff */
[----:B------:R-:W-:Y:S01]  /*76b0*/  HADD2.F32 R52, -RZ, R49.H1_H1 ;  /* 0x30000031ff347230 */ /* 0x000fe20000004100 */
[----:B------:R-:W-:Y:S01]  /*76c0*/  IADD3 R109, PT, PT, R84, UR44, RZ ;  /* 0x0000002c546d7c10 */ /* 0x000fe2000fffe0ff */
[----:B------:R-:W-:Y:S01]  /*76d0*/  HADD2.F32 R56, -RZ, R53.H1_H1 ;  /* 0x30000035ff387230 */ /* 0x000fe20000004100 */
[----:B------:R-:W-:Y:S01]  /*76e0*/  ISETP.NE.AND P6, PT, R98, RZ, PT ;  /* 0x000000ff6200720c */ /* 0x000fe20003fc5270 */
[----:B------:R-:W-:Y:S01]  /*76f0*/  HADD2.F32 R60, -RZ, R57.H1_H1 ;  /* 0x30000039ff3c7230 */ /* 0x000fe20000004100 */
[----:B------:R-:W-:Y:S01]  /*7700*/  MOV R98, 0x10 ;  /* 0x0000001000627802 */ /* 0x000fe20000000f00 */
[--C-:B------:R-:W-:Y:S01]  /*7710*/  HADD2.F32 R45, -RZ, R47.reuse.H0_H0 ;  /* 0x2000002fff2d7230 */ /* 0x100fe20000004100 */
[----:B------:R-:W-:Y:S01]  /*7720*/  LOP3.LUT P5, RZ, R85, 0x80, RZ, 0xc0, !PT ;  /* 0x0000008055ff7812 */ /* 0x000fe200078ac0ff */
[----:B------:R-:W-:Y:S01]  /*7730*/  HADD2.F32 R50, -RZ, R47.H1_H1 ;  /* 0x3000002fff327230 */ /* 0x000fe20000004100 */
[----:B------:R-:W-:Y:S01]  /*7740*/  F2FP.F16.E4M3.UNPACK_B R59, R76.H1 ;  /* 0x0000004cff3b723e */ /* 0x000fe200030006ff */
[----:B------:R-:W-:Y:S01]  /*7750*/  HADD2.F32 R47, -RZ, R49.H0_H0 ;  /* 0x20000031ff2f7230 */ /* 0x000fe20000004100 */
[----:B------:R-:W-:Y:S01]  /*7760*/  SEL R108, R98, 0xfffffff0, !P5 ;  /* 0xfffffff0626c7807 */ /* 0x000fe20006800000 */
[--C-:B------:R-:W-:Y:S01]  /*7770*/  HADD2.F32 R49, -RZ, R51.reuse.H0_H0 ;  /* 0x20000033ff317230 */ /* 0x100fe20000004100 */
[-C--:B------:R-:W-:Y:S01]  /*7780*/  F2FP.F16.E4M3.UNPACK_B R61, R77.reuse ;  /* 0x0000004dff3d723e */ /* 0x080fe200020006ff */
[----:B------:R-:W-:Y:S01]  /*7790*/  HADD2.F32 R54, -RZ, R51.H1_H1 ;  /* 0x30000033ff367230 */ /* 0x000fe20000004100 */
[----:B------:R-:W-:Y:S01]  /*77a0*/  IADD3 R98, PT, PT, R109, R108, RZ ;  /* 0x0000006c6d627210 */ /* 0x000fe20007ffe0ff */
[----:B------:R-:W-:Y:S01]  /*77b0*/  HADD2.F32 R51, -RZ, R53.H0_H0 ;  /* 0x20000035ff337230 */ /* 0x000fe20000004100 */
[----:B------:R-:W-:Y:S01]  /*77c0*/  F2FP.F16.E4M3.UNPACK_B R63, R77.H1 ;  /* 0x0000004dff3f723e */ /* 0x000fe200030006ff */
[----:B------:R-:W-:Y:S01]  /*77d0*/  HADD2.F32 R64, -RZ, R61.H1_H1 ;  /* 0x3000003dff407230 */ /* 0x000fe20000004100 */
[----:B------:R-:W-:Y:S01]  /*77e0*/  F2FP.F16.E4M3.UNPACK_B R65, R78 ;  /* 0x0000004eff41723e */ /* 0x000fe200020006ff */
[C---:B---3--:R-:W-:Y:S01]  /*77f0*/  FMUL R0, R38.reuse, R4 ;  /* 0x0000000426007220 */ /* 0x048fe20000400000 */
[C---:B------:R-:W-:Y:S01]  /*7800*/  FMUL R2, R38.reuse, R5 ;  /* 0x0000000526027220 */ /* 0x040fe20000400000 */
[C---:B------:R-:W-:Y:S01]  /*7810*/  FMUL R4, R38.reuse, R8 ;  /* 0x0000000826047220 */ /* 0x040fe20000400000 */
[C---:B------:R-:W-:Y:S01]  /*7820*/  FMUL R5, R38.reuse, R9 ;  /* 0x0000000926057220 */ /* 0x040fe20000400000 */
[C---:B------:R-:W-:Y:S01]  /*7830*/  FFMA R0, R41.reuse, R40, R0 ;  /* 0x0000002829007223 */ /* 0x040fe20000000000 */
[C---:B------:R-:W-:Y:S01]  /*7840*/  FFMA R2, R41.reuse, R42, R2 ;  /* 0x0000002a29027223 */ /* 0x040fe20000000002 */
[C---:B------:R-:W-:Y:S01]  /*7850*/  FMUL R8, R38.reuse, R12 ;  /* 0x0000000c26087220 */ /* 0x040fe20000400000 */
[C---:B------:R-:W-:Y:S01]  /*7860*/  FMUL R9, R38.reuse, R13 ;  /* 0x0000000d26097220 */ /* 0x040fe20000400000 */
[C---:B------:R-:W-:Y:S01]  /*7870*/  FMUL R12, R38.reuse, R16 ;  /* 0x00000010260c7220 */ /* 0x040fe20000400000 */
[C---:B------:R-:W-:Y:S01]  /*7880*/  FMUL R13, R38.reuse, R17 ;  /* 0x00000011260d7220 */ /* 0x040fe20000400000 */
[C---:B------:R-:W-:Y:S01]  /*7890*/  FMUL R16, R38.reuse, R20 ;  /* 0x0000001426107220 */ /* 0x040fe20000400000 */
[C---:B------:R-:W-:Y:S01]  /*78a0*/  FMUL R17, R38.reuse, R21 ;  /* 0x0000001526117220 */ /* 0x040fe20000400000 */
[C---:B------:R-:W-:Y:S01]  /*78b0*/  FMUL R20, R38.reuse, R24 ;  /* 0x0000001826147220 */ /* 0x040fe20000400000 */
[C---:B------:R-:W-:Y:S01]  /*78c0*/  FMUL R21, R38.reuse, R25 ;  /* 0x0000001926157220 */ /* 0x040fe20000400000 */
[----:B------:R-:W-:Y:S02]  /*78d0*/  HADD2.F32 R68, -RZ, R65.H1_H1 ;  /* 0x30000041ff447230 */ /* 0x000fe40000004100 */
[C---:B------:R-:W-:Y:S01]  /*78e0*/  FMUL R24, R38.reuse, R28 ;  /* 0x0000001c26187220 */ /* 0x040fe20000400000 */
[C---:B------:R-:W-:Y:S01]  /*78f0*/  FMUL R25, R38.reuse, R29 ;  /* 0x0000001d26197220 */ /* 0x040fe20000400000 */
[C---:B------:R-:W-:Y:S01]  /*7900*/  FMUL R28, R38.reuse, R32 ;  /* 0x00000020261c7220 */ /* 0x040fe20000400000 */
[C---:B------:R-:W-:Y:S01]  /*7910*/  FMUL R29, R38.reuse, R33 ;  /* 0x00000021261d7220 */ /* 0x040fe20000400000 */
[C---:B------:R-:W-:Y:S01]  /*7920*/  FMUL R3, R38.reuse, R6 ;  /* 0x0000000626037220 */ /* 0x040fe20000400000 */
[C---:B------:R-:W-:Y:S01]  /*7930*/  FMUL R7, R38.reuse, R7 ;  /* 0x0000000726077220 */ /* 0x040fe20000400000 */
[C---:B------:R-:W-:Y:S01]  /*7940*/  FMUL R6, R38.reuse, R10 ;  /* 0x0000000a26067220 */ /* 0x040fe20000400000 */
[----:B------:R-:W-:Y:S01]  /*7950*/  F2FP.F16.E4M3.UNPACK_B R67, R78.H1 ;  /* 0x0000004eff43723e */ /* 0x000fe200030006ff */
[C---:B------:R-:W-:Y:S01]  /*7960*/  FFMA R3, R41.reuse, R44, R3 ;  /* 0x0000002c29037223 */ /* 0x040fe20000000003 */
[C---:B------:R-:W-:Y:S01]  /*7970*/  FFMA R7, R41.reuse, R46, R7 ;  /* 0x0000002e29077223 */ /* 0x040fe20000000007 */
[----:B------:R-:W-:Y:S01]  /*7980*/  F2FP.F16.E4M3.UNPACK_B R40, R79 ;  /* 0x0000004fff28723e */ /* 0x000fe200020006ff */
[C---:B------:R-:W-:Y:S01]  /*7990*/  FFMA R4, R41.reuse, R43, R4 ;  /* 0x0000002b29047223 */ /* 0x040fe20000000004 */
[C---:B------:R-:W-:Y:S01]  /*79a0*/  FFMA R5, R41.reuse, R48, R5 ;  /* 0x0000003029057223 */ /* 0x040fe20000000005 */
[----:B------:R-:W-:Y:S01]  /*79b0*/  F2FP.F16.E4M3.UNPACK_B R42, R79.H1 ;  /* 0x0000004fff2a723e */ /* 0x000fe200030006ff */
[----:B------:R-:W-:Y:S01]  /*79c0*/  FFMA R6, R41, R45, R6 ;  /* 0x0000002d29067223 */ /* 0x000fe20000000006 */
[----:B------:R-:W-:Y:S01]  /*79d0*/  F2FP.SATFINITE.E4M3.F32.PACK_AB_MERGE_C R101, R7, R3, RZ ;  /* 0x000000030765723e */ /* 0x000fe200048070ff */
[C---:B------:R-:W-:Y:S01]  /*79e0*/  FMUL R11, R38.reuse, R11 ;  /* 0x0000000b260b7220 */ /* 0x040fe20000400000 */
[C---:B------:R-:W-:Y:S01]  /*79f0*/  FMUL R10, R38.reuse, R14 ;  /* 0x0000000e260a7220 */ /* 0x040fe20000400000 */
[----:B------:R-:W-:Y:S01]  /*7a00*/  FMUL R15, R38, R15 ;  /* 0x0000000f260f7220 */ /* 0x000fe20000400000 */
[----:B------:R-:W-:Y:S01]  /*7a10*/  F2FP.SATFINITE.E4M3.F32.PACK_AB_MERGE_C R100, R2, R0, R101 ;  /* 0x000000000264723e */ /* 0x000fe20004807065 */
[C---:B------:R-:W-:Y:S01]  /*7a20*/  FFMA R11, R41.reuse, R50, R11 ;  /* 0x00000032290b7223 */ /* 0x040fe2000000000b */
[----:B------:R-:W-:Y:S01]  /*7a30*/  FFMA R8, R41, R47, R8 ;  /* 0x0000002f29087223 */ /* 0x000fe20000000008 */
[----:B------:R-:W-:Y:S01]  /*7a40*/  ISETP.NE.AND P0, PT, R97, RZ, PT ;  /* 0x000000ff6100720c */ /* 0x000fe20003f05270 */
[----:B------:R-:W-:Y:S01]  /*7a50*/  FFMA R9, R41, R52, R9 ;  /* 0x0000003429097223 */ /* 0x000fe20000000009 */
[--C-:B------:R-:W-:Y:S01]  /*7a60*/  HADD2.F32 R53, -RZ, R55.reuse.H0_H0 ;  /* 0x20000037ff357230 */ /* 0x100fe20000004100 */
[----:B------:R-:W-:Y:S01]  /*7a70*/  F2FP.SATFINITE.E4M3.F32.PACK_AB_MERGE_C R101, R11, R6, RZ ;  /* 0x000000060b65723e */ /* 0x000fe200048070ff */
[C---:B------:R-:W-:Y:S01]  /*7a80*/  FFMA R10, R41.reuse, R49, R10 ;  /* 0x00000031290a7223 */ /* 0x040fe2000000000a */
[C---:B------:R-:W-:Y:S01]  /*7a90*/  FFMA R15, R41.reuse, R54, R15 ;  /* 0x00000036290f7223 */ /* 0x040fe2000000000f */
[----:B------:R-:W-:Y:S01]  /*7aa0*/  FFMA R12, R41, R51, R12 ;  /* 0x00000033290c7223 */ /* 0x000fe2000000000c */
[----:B------:R-:W-:Y:S01]  /*7ab0*/  F2FP.SATFINITE.E4M3.F32.PACK_AB_MERGE_C R101, R5, R4, R101 ;  /* 0x000000040565723e */ /* 0x000fe20004807065 */
[----:B------:R-:W-:Y:S01]  /*7ac0*/  FFMA R13, R41, R56, R13 ;  /* 0x00000038290d7223 */ /* 0x000fe2000000000d */
[----:B------:R-:W-:Y:S01]  /*7ad0*/  HADD2.F32 R58, -RZ, R55.H1_H1 ;  /* 0x30000037ff3a7230 */ /* 0x000fe20000004100 */
[----:B------:R-:W-:Y:S01]  /*7ae0*/  F2FP.SATFINITE.E4M3.F32.PACK_AB_MERGE_C R102, R15, R10, RZ ;  /* 0x0000000a0f66723e */ /* 0x000fe200048070ff */
[----:B------:R-:W-:Y:S02]  /*7af0*/  HADD2.F32 R55, -RZ, R57.H0_H0 ;  /* 0x20000039ff377230 */ /* 0x000fe40000004100 */
[C---:B------:R-:W-:Y:S01]  /*7b00*/  FMUL R14, R38.reuse, R18 ;  /* 0x00000012260e7220 */ /* 0x040fe20000400000 */
[C---:B------:R-:W-:Y:S01]  /*7b10*/  FMUL R19, R38.reuse, R19 ;  /* 0x0000001326137220 */ /* 0x040fe20000400000 */
[--C-:B------:R-:W-:Y:S02]  /*7b20*/  HADD2.F32 R57, -RZ, R59.reuse.H0_H0 ;  /* 0x2000003bff397230 */ /* 0x100fe40000004100 */
[C---:B------:R-:W-:Y:S01]  /*7b30*/  FMUL R18, R38.reuse, R22 ;  /* 0x0000001626127220 */ /* 0x040fe20000400000 */
[C---:B------:R-:W-:Y:S01]  /*7b40*/  FFMA R14, R41.reuse, R53, R14 ;  /* 0x00000035290e7223 */ /* 0x040fe2000000000e */
[----:B------:R-:W-:Y:S02]  /*7b50*/  HADD2.F32 R62, -RZ, R59.H1_H1 ;  /* 0x3000003bff3e7230 */ /* 0x000fe40000004100 */
[C---:B------:R-:W-:Y:S01]  /*7b60*/  FFMA R19, R41.reuse, R58, R19 ;  /* 0x0000003a29137223 */ /* 0x040fe20000000013 */
[----:B------:R-:W-:Y:S02]  /*7b70*/  HADD2.F32 R59, -RZ, R61.H0_H0 ;  /* 0x2000003dff3b7230 */ /* 0x000fe40000004100 */
[C---:B------:R-:W-:Y:S01]  /*7b80*/  FMUL R23, R38.reuse, R23 ;  /* 0x0000001726177220 */ /* 0x040fe20000400000 */
[C---:B------:R-:W-:Y:S01]  /*7b90*/  FFMA R16, R41.reuse, R55, R16 ;  /* 0x0000003729107223 */ /* 0x040fe20000000010 */
[C---:B------:R-:W-:Y:S01]  /*7ba0*/  FFMA R17, R41.reuse, R60, R17 ;  /* 0x0000003c29117223 */ /* 0x040fe20000000011 */
[--C-:B------:R-:W-:Y:S02]  /*7bb0*/  HADD2.F32 R61, -RZ, R63.reuse.H0_H0 ;  /* 0x2000003fff3d7230 */ /* 0x100fe40000004100 */
[C---:B------:R-:W-:Y:S01]  /*7bc0*/  FFMA R18, R41.reuse, R57, R18 ;  /* 0x0000003929127223 */ /* 0x040fe20000000012 */
[----:B------:R-:W-:Y:S02]  /*7bd0*/  HADD2.F32 R66, -RZ, R63.H1_H1 ;  /* 0x3000003fff427230 */ /* 0x000fe40000004100 */
[C---:B------:R-:W-:Y:S01]  /*7be0*/  FMUL R22, R38.reuse, R26 ;  /* 0x0000001a26167220 */ /* 0x040fe20000400000 */
[----:B------:R-:W-:Y:S02]  /*7bf0*/  HADD2.F32 R63, -RZ, R65.H0_H0 ;  /* 0x20000041ff3f7230 */ /* 0x000fe40000004100 */
[C---:B------:R-:W-:Y:S01]  /*7c00*/  FFMA R23, R41.reuse, R62, R23 ;  /* 0x0000003e29177223 */ /* 0x040fe20000000017 */
[C---:B------:R-:W-:Y:S01]  /*7c10*/  FMUL R27, R38.reuse, R27 ;  /* 0x0000001b261b7220 */ /* 0x040fe20000400000 */
[C---:B------:R-:W-:Y:S01]  /*7c20*/  FFMA R20, R41.reuse, R59, R20 ;  /* 0x0000003b29147223 */ /* 0x040fe20000000014 */
[C---:B------:R-:W-:Y:S01]  /*7c30*/  FFMA R21, R41.reuse, R64, R21 ;  /* 0x0000004029157223 */ /* 0x040fe20000000015 */
[--C-:B------:R-:W-:Y:S02]  /*7c40*/  HADD2.F32 R65, -RZ, R67.reuse.H0_H0 ;  /* 0x20000043ff417230 */ /* 0x100fe40000004100 */
[C---:B------:R-:W-:Y:S01]  /*7c50*/  FFMA R22, R41.reuse, R61, R22 ;  /* 0x0000003d29167223 */ /* 0x040fe20000000016 */
[----:B------:R-:W-:Y:S02]  /*7c60*/  HADD2.F32 R70, -RZ, R67.H1_H1 ;  /* 0x30000043ff467230 */ /* 0x000fe40000004100 */
[C---:B------:R-:W-:Y:S01]  /*7c70*/  FMUL R26, R38.reuse, R30 ;  /* 0x0000001e261a7220 */ /* 0x040fe20000400000 */
[--C-:B------:R-:W-:Y:S02]  /*7c80*/  HADD2.F32 R67, -RZ, R40.reuse.H0_H0 ;  /* 0x20000028ff437230 */ /* 0x100fe40000004100 */
[C---:B------:R-:W-:Y:S01]  /*7c90*/  FFMA R27, R41.reuse, R66, R27 ;  /* 0x00000042291b7223 */ /* 0x040fe2000000001b */
[C---:B------:R-:W-:Y:S01]  /*7ca0*/  FMUL R31, R38.reuse, R31 ;  /* 0x0000001f261f7220 */ /* 0x040fe20000400000 */
[C---:B------:R-:W-:Y:S01]  /*7cb0*/  FFMA R24, R41.reuse, R63, R24 ;  /* 0x0000003f29187223 */ /* 0x040fe20000000018 */
[----:B------:R-:W-:Y:S02]  /*7cc0*/  HADD2.F32 R40, -RZ, R40.H1_H1 ;  /* 0x30000028ff287230 */ /* 0x000fe40000004100 */
[C---:B------:R-:W-:Y:S01]  /*7cd0*/  FFMA R25, R41.reuse, R68, R25 ;  /* 0x0000004429197223 */ /* 0x040fe20000000019 */
[--C-:B------:R-:W-:Y:S02]  /*7ce0*/  HADD2.F32 R69, -RZ, R42.reuse.H0_H0 ;  /* 0x2000002aff457230 */ /* 0x100fe40000004100 */
[C---:B------:R-:W-:Y:S01]  /*7cf0*/  FFMA R26, R41.reuse, R65, R26 ;  /* 0x00000041291a7223 */ /* 0x040fe2000000001a */
[----:B------:R-:W-:Y:S02]  /*7d00*/  HADD2.F32 R42, -RZ, R42.H1_H1 ;  /* 0x3000002aff2a7230 */ /* 0x000fe40000004100 */
[C---:B------:R-:W-:Y:S01]  /*7d10*/  FMUL R30, R38.reuse, R34 ;  /* 0x00000022261e7220 */ /* 0x040fe20000400000 */
[----:B------:R-:W-:Y:S01]  /*7d20*/  FFMA R31, R41, R70, R31 ;  /* 0x00000046291f7223 */ /* 0x000fe2000000001f */
[----:B------:R-:W-:Y:S01]  /*7d30*/  FMUL R35, R38, R35 ;  /* 0x0000002326237220 */ /* 0x000fe20000400000 */
[----:B------:R-:W-:Y:S01]  /*7d40*/  F2FP.SATFINITE.E4M3.F32.PACK_AB_MERGE_C R103, R19, R14, RZ ;  /* 0x0000000e1367723e */ /* 0x000fe200048070ff */
[C---:B------:R-:W-:Y:S01]  /*7d50*/  FFMA R28, R41.reuse, R67, R28 ;  /* 0x00000043291c7223 */ /* 0x040fe2000000001c */
[C---:B------:R-:W-:Y:S01]  /*7d60*/  FFMA R29, R41.reuse, R40, R29 ;  /* 0x00000028291d7223 */ /* 0x040fe2000000001d */
[C---:B------:R-:W-:Y:S01]  /*7d70*/  FFMA R30, R41.reuse, R69, R30 ;  /* 0x00000045291e7223 */ /* 0x040fe2000000001e */
[----:B------:R-:W-:Y:S01]  /*7d80*/  FFMA R35, R41, R42, R35 ;  /* 0x0000002a29237223 */ /* 0x000fe20000000023 */
[----:B------:R-:W-:Y:S02]  /*7d90*/  F2FP.SATFINITE.E4M3.F32.PACK_AB_MERGE_C R102, R9, R8, R102 ;  /* 0x000000080966723e */ /* 0x000fe40004807066 */
[----:B------:R-:W-:Y:S02]  /*7da0*/  F2FP.SATFINITE.E4M3.F32.PACK_AB_MERGE_C R103, R13, R12, R103 ;  /* 0x0000000c0d67723e */ /* 0x000fe40004807067 */
[----:B------:R-:W-:Y:S02]  /*7db0*/  F2FP.SATFINITE.E4M3.F32.PACK_AB_MERGE_C R104, R23, R18, RZ ;  /* 0x000000121768723e */ /* 0x000fe400048070ff */
[----:B------:R-:W-:Y:S01]  /*7dc0*/  F2FP.SATFINITE.E4M3.F32.PACK_AB_MERGE_C R105, R27, R22, RZ ;  /* 0x000000161b69723e */ /* 0x000fe200048070ff */
[----:B------:R1:W-:Y:S01]  /*7dd0*/  STS.128 [R84+UR44+0x2300], R100 ;  /* 0x0023006454007988 */ /* 0x0003e20008000c2c */
[----:B------:R-:W-:Y:S02]  /*7de0*/  F2FP.SATFINITE.E4M3.F32.PACK_AB_MERGE_C R110, R31, R26, RZ ;  /* 0x0000001a1f6e723e */ /* 0x000fe400048070ff */
[----:B------:R-:W-:Y:S02]  /*7df0*/  F2FP.SATFINITE.E4M3.F32.PACK_AB_MERGE_C R111, R35, R30, RZ ;  /* 0x0000001e236f723e */ /* 0x000fe400048070ff */
[----:B------:R-:W-:Y:S02]  /*7e00*/  F2FP.SATFINITE.E4M3.F32.PACK_AB_MERGE_C R104, R17, R16, R104 ;  /* 0x000000101168723e */ /* 0x000fe40004807068 */
[----:B------:R-:W-:Y:S02]  /*7e10*/  F2FP.SATFINITE.E4M3.F32.PACK_AB_MERGE_C R105, R21, R20, R105 ;  /* 0x000000141569723e */ /* 0x000fe40004807069 */
[----:B------:R-:W-:Y:S02]  /*7e20*/  F2FP.SATFINITE.E4M3.F32.PACK_AB_MERGE_C R106, R25, R24, R110 ;  /* 0x00000018196a723e */ /* 0x000fe4000480706e */
[----:B------:R-:W-:Y:S02]  /*7e30*/  F2FP.SATFINITE.E4M3.F32.PACK_AB_MERGE_C R107, R29, R28, R111 ;  /* 0x0000001c1d6b723e */ /* 0x000fe4000480706f */
[----:B------:R-:W-:Y:S02]  /*7e40*/  LEA R109, R93, UR44, 0x3 ;  /* 0x0000002c5d6d7c11 */ /* 0x000fe4000f8e18ff */
[----:B------:R-:W-:Y:S01]  /*7e50*/  @P6 SHF.L.U32 R110, R92, 0x1f, RZ ;  /* 0x0000001f5c6e6819 */ /* 0x000fe200000006ff */
[----:B------:R1:W-:Y:S01]  /*7e60*/  STS.128 [R98+0x2300], R104 ;  /* 0x0023006862007388 */ /* 0x0003e20000000c00 */
[----:B------:R-:W-:Y:S01]  /*7e70*/  @!PT LDS RZ, [RZ] ;  /* 0x00000000fffff984 */ /* 0x000fe20000000800 */
[----:B------:R-:W-:Y:S01]  /*7e80*/  @!PT LDS RZ, [RZ] ;  /* 0x00000000fffff984 */ /* 0x000fe20000000800 */
[----:B------:R-:W-:Y:S01]  /*7e90*/  @!PT LDS RZ, [RZ] ;  /* 0x00000000fffff984 */ /* 0x000fe20000000800 */
[----:B------:R-:W-:Y:S01]  /*7ea0*/  @!PT LDS RZ, [RZ] ;  /* 0x00000000fffff984 */ /* 0x000fe20000000800 */
[----:B------:R2:W-:Y:S07]  /*7eb0*/  MEMBAR.ALL.CTA ;  /* 0x0000000000007992 */ /* 0x0005ee0000008000 */
[----:B--2---:R-:W2:Y:S02]  /*7ec0*/  FENCE.VIEW.ASYNC.S ;  /* 0x00000000000073c6 */ /* 0x004ea40000000000 */
[----:B--2---:R-:W-:Y:S06]  /*7ed0*/  BAR.SYNC.DEFER_BLOCKING 0x1, 0x80 ;  /* 0x0042000000007b1d */ /* 0x004fec0000010000 */
[----:B------:R-:W-:Y:S05]  /*7ee0*/  @P0 BRA `(.L_x_136) ;  /* 0x00000000003c0947 */ /* 0x000fea0003800000 */
[----:B------:R-:W2:Y:S01]  /*7ef0*/  LDCU.64 UR6, c[0x0][0x348] ;  /* 0x00006900ff0677ac */ /* 0x000ea20008000a00 */
[----:B------:R-:W-:Y:S01]  /*7f00*/  UIADD3 UR4, UPT, UPT, UR44, 0x2300, URZ ;  /* 0x000023002c047890 */ /* 0x000fe2000fffe0ff */
[----:B------:R-:W-:Y:S01]  /*7f10*/  UMOV UR51, UR36 ;  /* 0x0000002400337c82 */ /* 0x000fe20008000000 */
[----:B------:R-:W-:Y:S02]  /*7f20*/  UIADD3 UR9, UPT, UPT, UR49, 0x40, URZ ;  /* 0x0000004031097890 */ /* 0x000fe4000fffe0ff */
[----:B------:R-:W-:Y:S02]  /*7f30*/  UIADD3 UR8, UPT, UPT, UR44, 0x2b00, URZ ;  /* 0x00002b002c087890 */ /* 0x000fe4000fffe0ff */
[----:B------:R-:W-:Y:S01]  /*7f40*/  MOV R96, UR4 ;  /* 0x0000000400607c02 */ /* 0x000fe20008000f00 */
[----:B------:R-:W-:Y:S01]  /*7f50*/  UMOV UR10, UR50 ;  /* 0x00000032000a7c82 */ /* 0x000fe20008000000 */
[----:B------:R-:W-:Y:S02]  /*7f60*/  UMOV UR11, UR36 ;  /* 0x00000024000b7c82 */ /* 0x000fe40008000000 */
[----:B------:R-:W-:Y:S01]  /*7f70*/  R2UR UR48, R96 ;  /* 0x00000000603072ca */ /* 0x000fe200000e0000 */
[----:B--2---:R-:W-:Y:S04]  /*7f80*/  UIADD3 UR4, UP0, UPT, UR6, 0x680, URZ ;  /* 0x0000068006047890 */ /* 0x004fe8000ff1e0ff */
[----:B------:R-:W-:Y:S09]  /*7f90*/  UIADD3.X UR5, UPT, UPT, URZ, UR7, URZ, UP0, !UPT ;  /* 0x00000007ff057290 */ /* 0x000ff200087fe4ff */
[----:B------:R2:W-:Y:S01]  /*7fa0*/  UTMASTG.3D [UR48], [UR4] ;  /* 0x00000030040073b5 */ /* 0x0005e20008010000 */
[----:B------:R2:W-:Y:S01]  /*7fb0*/  UTMASTG.3D [UR8], [UR4] ;  /* 0x00000008040073b5 */ /* 0x0005e20008010000 */
[----:B------:R0:W-:Y:S01]  /*7fc0*/  UTMACMDFLUSH ;  /* 0x00000000000079b7 */ /* 0x0001e20000000000 */
[----:B--2---:R-:W-:Y:S04]  /*7fd0*/  DEPBAR.LE SB0, 0x1 ;  /* 0x000080400000791a */ /* 0x004fe80000000000 */
.L_x_136:
[----:B------:R-:W-:Y:S05]  /*7fe0*/  BSYNC.RECONVERGENT B0 ;  /* 0x0000000000007941 */ /* 0x000fea0003800200 */
.L_x_135:
[----:B------:R-:W-:Y:S06]  /*7ff0*/  BAR.SYNC.DEFER_BLOCKING 0x1, 0x80 ;  /* 0x0042000000007b1d */ /* 0x000fec0000010000 */
[----:B------:R-:W2:Y:S01]  /*8000*/  @P6 SYNCS.PHASECHK.TRANS64.TRYWAIT P0, [R109+URZ+0x1a0], R110 ;  /* 0x0001a06e6d0065a7 */ /* 0x000ea200080011ff */
[----:B------:R-:W-:Y:S01]  /*8010*/  BSSY B1, `(.L_x_137) ;  /* 0x0000020000017945 */ /* 0x000fe20003800000 */
[----:B--2---:R-:W-:Y:S03]  /*8020*/  @P6 SEL R71, RZ, 0x1, !P0 ;  /* 0x00000001ff476807 */ /* 0x004fe60004000000 */
[----:B------:R-:W-:Y:S05]  /*8030*/  @!P6 BRA `(.L_x_138) ;  /* 0x000000000074e947 */ /* 0x000fea0003800000 */
[----:B------:R-:W-:Y:S01]  /*8040*/  ISETP.NE.AND P1, PT, R99, RZ, PT ;  /* 0x000000ff6300720c */ /* 0x000fe20003f25270 */
[----:B------:R-:W-:Y:S01]  /*8050*/  BSSY B0, `(.L_x_139) ;  /* 0x0000009000007945 */ /* 0x000fe20003800000 */
[----:B------:R-:W-:Y:S11]  /*8060*/  ISETP.NE.AND P0, PT, R71, RZ, PT ;  /* 0x000000ff4700720c */ /* 0x000ff60003f05270 */
[----:B------:R-:W-:Y:S05]  /*8070*/  @P1 IMAD R0, R93, 0x1000, R84 ;  /* 0x000010005d001824 */ /* 0x000fea00078e0254 */
[----:B------:R-:W-:Y:S05]  /*8080*/  @P1 IADD3 R3, PT, PT, R0, UR44, RZ ;  /* 0x0000002c00031c10 */ /* 0x000fea000fffe0ff */
[----:B------:R-:W-:Y:S01]  /*8090*/  @P1 IMAD.IADD R3, R3, 0x1, R108 ;  /* 0x0000000103031824 */ /* 0x000fe200078e026c */
[----:B------:R-:W-:Y:S06]  /*80a0*/  @P0 BRA `(.L_x_140) ;  /* 0x00000000000c0947 */ /* 0x000fec0003800000 */
[----:B------:R-:W-:Y:S04]  /*80b0*/  SHF.L.U32 R2, R92, 0x1f, RZ ;  /* 0x0000001f5c027819 */ /* 0x000fe800000006ff */
[----:B------:R-:W2:Y:S02]  /*80c0*/  SYNCS.PHASECHK.TRANS64.TRYWAIT P0, [R109+URZ+0x1a0], R2 ;  /* 0x0001a0026d0075a7 */ /* 0x000ea400080011ff */
[----:B--2---:R-:W-:Y:S05]  /*80d0*/  @!P0 BRA `(.L_x_141) ;  /* 0x0000002000208947 */ /* 0x004fea0003800000 */
.L_x_140:
[----:B------:R-:W-:Y:S05]  /*80e0*/  BSYNC B0 ;  /* 0x0000000000007941 */ /* 0x000fea0003800000 */
.L_x_139:
[----:B------:R-:W-:Y:S01]  /*80f0*/  ISETP.NE.AND P0, PT, R99, RZ, PT ;  /* 0x000000ff6300720c */ /* 0x000fe20003f05270 */
[----:B--2---:R-:W-:Y:S02]  /*8100*/  VIADD R109, R109, 0x1b0 ;  /* 0x000001b06d6d7836 */ /* 0x004fe40000000000 */
[----:B------:R-:W-:Y:S02]  /*8110*/  IMAD.U32 R2, RZ, RZ, UR46 ;  /* 0x0000002eff027e24 */ /* 0x000fe4000f8e00ff */
[----:B------:R-:W-:Y:S03]  /*8120*/  VIADD R93, R93, 0x1 ;  /* 0x000000015d5d7836 */ /* 0x000fe60000000000 */
[----:B------:R-:W-:Y:S05]  /*8130*/  PRMT R2, R2, 0x654, R109 ;  /* 0x0000065402027816 */ /* 0x000fea000000006d */
[----:B------:R2:W3:Y:S04]  /*8140*/  @P0 LDS.128 R72, [R0+UR44+0x300] ;  /* 0x0003002c00480984 */ /* 0x0004e80008000c00 */
[----:B------:R2:W4:Y:S01]  /*8150*/  @P0 LDS.128 R76, [R3+0x300] ;  /* 0x00030000034c0984 */ /* 0x0005220000000c00 */
        /* <DEDUP_REMOVED lines=11> */
.L_x_138:
[----:B------:R-:W-:Y:S05]  /*8210*/  BSYNC B1 ;  /* 0x0000000000017941 */ /* 0x000fea0003800000 */
.L_x_137:
[----:B--2---:R-:W-:Y:S05]  /*8220*/  VIADD R0, R39, 0x20 ;  /* 0x0000002027007836 */ /* 0x004fea0000000000 */
[----:B------:R-:W-:Y:S04]  /*8230*/  SHF.R.U32.HI R0, RZ, 0x15, R0 ;  /* 0x00000015ff007819 */ /* 0x000fe80000011600 */
[----:B------:R-:W-:Y:S11]  /*8240*/  LOP3.LUT P0, RZ, R0, 0x3, R87, 0x48, !PT ;  /* 0x0000000300ff7812 */ /* 0x000ff60007804857 */
[----:B------:R-:W-:Y:S02]  /*8250*/  @!UPT UIADD3 URZ, UPT, UPT, URZ, URZ, URZ ;  /* 0x000000fffffff290 */ /* 0x000fe4000fffe0ff */
[----:B------:R-:W-:Y:S05]  /*8260*/  @!P0 BRA `(.L_x_142) ;  /* 0x0000000000408947 */ /* 0x000fea0003800000 */
[----:B------:R-:W2:Y:S01]  /*8270*/  LDCU.64 UR8, c[0x4][0x70] ;  /* 0x01000e00ff0877ac */ /* 0x000ea20008000a00 */
[----:B------:R-:W-:Y:S01]  /*8280*/  MOV R3, 0x0 ;  /* 0x0000000000037802 */ /* 0x000fe20000000f00 */
[----:B------:R-:W-:Y:S02]  /*8290*/  HFMA2 R12, -RZ, RZ, 0, 5.9604644775390625e-08 ;  /* 0x00000001ff0c7431 */ /* 0x000fe400000001ff */
[----:B------:R-:W-:Y:S02]  /*82a0*/  IMAD.MOV.U32 R8, RZ, RZ, 0x192 ;  /* 0x00000192ff087424 */ /* 0x000fe400078e00ff */
[----:B------:R-:W-:Y:S01]  /*82b0*/  IMAD.MOV.U32 R13, RZ, RZ, RZ ;  /* 0x000000ffff0d7224 */ /* 0x000fe200078e00ff */
[----:B------:R-:W5:Y:S01]  /*82c0*/  LDCU.64 UR6, c[0x4][0x78] ;  /* 0x01000f00ff0677ac */ /* 0x000f620008000a00 */
[----:B------:R-:W1:Y:S01]  /*82d0*/  LDC.64 R2, c[0x4][R3] ;  /* 0x0100000003027b82 */ /* 0x000e620000000a00 */
[----:B------:R-:W3:Y:S01]  /*82e0*/  LDCU.64 UR4, c[0x4][0x10] ;  /* 0x01000200ff0477ac */ /* 0x000ee20008000a00 */
[----:B--2---:R-:W-:Y:S01]  /*82f0*/  MOV R5, UR9 ;  /* 0x0000000900057c02 */ /* 0x004fe20008000f00 */
[----:B------:R-:W-:Y:S01]  /*8300*/  IMAD.U32 R4, RZ, RZ, UR8 ;  /* 0x00000008ff047e24 */ /* 0x000fe2000f8e00ff */
[----:B-----5:R-:W-:Y:S01]  /*8310*/  MOV R7, UR7 ;  /* 0x0000000700077c02 */ /* 0x020fe20008000f00 */
[----:B------:R-:W-:Y:S01]  /*8320*/  IMAD.U32 R6, RZ, RZ, UR6 ;  /* 0x00000006ff067e24 */ /* 0x000fe2000f8e00ff */
[----:B---3--:R-:W-:Y:S01]  /*8330*/  MOV R11, UR5 ;  /* 0x00000005000b7c02 */ /* 0x008fe20008000f00 */
[----:B------:R-:W-:Y:S02]  /*8340*/  IMAD.U32 R10, RZ, RZ, UR4 ;  /* 0x00000004ff0a7e24 */ /* 0x000fe4000f8e00ff */
[----:B------:R-:W-:Y:S07]  /*8350*/  LEPC R20, `(.L_x_142) ;  /* 0x000000001014794e */ /* 0x000fee0000000000 */
[----:B-1--4-:R-:W-:Y:S05]  /*8360*/  CALL.ABS.NOINC R2 ;  /* 0x0000000002007343 */ /* 0x012fea0003c00000 */
.L_x_142:
[----:B------:R-:W-:Y:S01]  /*8370*/  ISETP.NE.AND P0, PT, R97, RZ, PT ;  /* 0x000000ff6100720c */ /* 0x000fe20003f05270 */
[----:B------:R-:W-:Y:S05]  /*8380*/  WARPSYNC.ALL ;  /* 0x0000000000007948 */ /* 0x000fea0003800000 */
[----:B------:R-:W-:Y:S01]  /*8390*/  R2UR UR4, R39 ;  /* 0x00000000270472ca */ /* 0x000fe200000e0000 */
[----:B------:R-:W-:Y:S01]  /*83a0*/  BSSY.RECONVERGENT B0, `(.L_x_143) ;  /* 0x00000a0000007945 */ /* 0x000fe20003800200 */
[-C--:B---3--:R-:W-:Y:S02]  /*83b0*/  F2FP.F16.E4M3.UNPACK_B R42, R72.reuse ;  /* 0x00000048ff2a723e */ /* 0x088fe400020006ff */
[----:B------:R-:W-:Y:S02]  /*83c0*/  F2FP.F16.E4M3.UNPACK_B R72, R72.H1 ;  /* 0x00000048ff48723e */ /* 0x000fe400030006ff */
[-C--:B------:R-:W-:Y:S01]  /*83d0*/  F2FP.F16.E4M3.UNPACK_B R46, R73.reuse ;  /* 0x00000049ff2e723e */ /* 0x080fe200020006ff */
[--C-:B------:R-:W-:Y:S01]  /*83e0*/  HADD2.F32 R40, -RZ, R42.reuse.H0_H0 ;  /* 0x2000002aff287230 */ /* 0x100fe20000004100 */
[----:B------:R-:W-:Y:S01]  /*83f0*/  F2FP.F16.E4M3.UNPACK_B R73, R73.H1 ;  /* 0x00000049ff49723e */ /* 0x000fe200030006ff */
[----:B------:R-:W-:Y:S01]  /*8400*/  HADD2.F32 R42, -RZ, R42.H1_H1 ;  /* 0x3000002aff2a7230 */ /* 0x000fe20000004100 */
[-C--:B------:R-:W-:Y:S01]  /*8410*/  F2FP.F16.E4M3.UNPACK_B R50, R74.reuse ;  /* 0x0000004aff32723e */ /* 0x080fe200020006ff */
[----:B------:R-:W-:Y:S01]  /*8420*/  HADD2.F32 R43, -RZ, R72.H0_H0 ;  /* 0x20000048ff2b7230 */ /* 0x000fe20000004100 */
[----:B------:R-:W-:Y:S01]  /*8430*/  F2FP.F16.E4M3.UNPACK_B R74, R74.H1 ;  /* 0x0000004aff4a723e */ /* 0x000fe200030006ff */
[----:B------:R-:W2:Y:S01]  /*8440*/  LDTM.x32 R4, tmem[UR4+0x20] ;  /* 0x00002004000479ee */ /* 0x000ea200082c0000 */
[----:B------:R-:W-:Y:S01]  /*8450*/  NOP ;  /* 0x0000000000007918 */ /* 0x000fe20000000000 */
[----:B------:R-:W-:Y:S01]  /*8460*/  IADD3 R90, PT, PT, R90, 0x210, RZ ;  /* 0x000002105a5a7810 */ /* 0x000fe20007ffe0ff */
[--C-:B------:R-:W-:Y:S01]  /*8470*/  HADD2.F32 R45, -RZ, R46.reuse.H0_H0 ;  /* 0x2000002eff2d7230 */ /* 0x100fe20000004100 */
[----:B------:R-:W-:Y:S01]  /*8480*/  F2FP.F16.E4M3.UNPACK_B R54, R75 ;  /* 0x0000004bff36723e */ /* 0x000fe200020006ff */
[----:B------:R-:W-:Y:S01]  /*8490*/  HADD2.F32 R46, -RZ, R46.H1_H1 ;  /* 0x3000002eff2e7230 */ /* 0x000fe20000004100 */
[----:B------:R-:W-:Y:S01]  /*84a0*/  LOP3.LUT R90, R90, 0xfefffff8, RZ, 0xc0, !PT ;  /* 0xfefffff85a5a7812 */ /* 0x000fe200078ec0ff */
[--C-:B------:R-:W-:Y:S01]  /*84b0*/  HADD2.F32 R49, -RZ, R50.reuse.H0_H0 ;  /* 0x20000032ff317230 */ /* 0x100fe20000004100 */
[----:B----4-:R-:W-:Y:S01]  /*84c0*/  F2FP.F16.E4M3.UNPACK_B R58, R76 ;  /* 0x0000004cff3a723e */ /* 0x010fe200020006ff */
[----:B------:R-:W-:Y:S01]  /*84d0*/  HADD2.F32 R50, -RZ, R50.H1_H1 ;  /* 0x30000032ff327230 */ /* 0x000fe20000004100 */
[----:B--2---:R2:W-:Y:S01]  /*84e0*/  SYNCS.ARRIVE.TRANS64.RED.A1T0 RZ, [R90+URZ], RZ ;  /* 0x000000ff5aff79a7 */ /* 0x0045e200081004ff */
[--C-:B------:R-:W-:Y:S01]  /*84f0*/  HADD2.F32 R53, -RZ, R54.reuse.H0_H0 ;  /* 0x20000036ff357230 */ /* 0x100fe20000004100 */
[----:B------:R-:W-:Y:S01]  /*8500*/  F2FP.F16.E4M3.UNPACK_B R62, R77 ;  /* 0x0000004dff3e723e */ /* 0x000fe200020006ff */
[----:B------:R-:W-:Y:S01]  /*8510*/  HADD2.F32 R54, -RZ, R54.H1_H1 ;  /* 0x30000036ff367230 */ /* 0x000fe20000004100 */
[----:B------:R-:W-:Y:S01]  /*8520*/  F2FP.F16.E4M3.UNPACK_B R66, R78 ;  /* 0x0000004eff42723e */ /* 0x000fe200020006ff */
[--C-:B------:R-:W-:Y:S01]  /*8530*/  HADD2.F32 R57, -RZ, R58.reuse.H0_H0 ;  /* 0x2000003aff397230 */ /* 0x100fe20000004100 */
[----:B------:R-:W-:Y:S01]  /*8540*/  F2FP.F16.E4M3.UNPACK_B R70, R79 ;  /* 0x0000004fff46723e */ /* 0x000fe200020006ff */
[----:B------:R-:W-:Y:S01]  /*8550*/  HADD2.F32 R58, -RZ, R58.H1_H1 ;  /* 0x3000003aff3a7230 */ /* 0x000fe20000004100 */
[----:B------:R-:W-:Y:S01]  /*8560*/  F2FP.F16.E4M3.UNPACK_B R75, R75.H1 ;  /* 0x0000004bff4b723e */ /* 0x000fe200030006ff */
[--C-:B------:R-:W-:Y:S01]  /*8570*/  HADD2.F32 R61, -RZ, R62.reuse.H0_H0 ;  /* 0x2000003eff3d7230 */ /* 0x100fe20000004100 */
[----:B------:R-:W-:Y:S01]  /*8580*/  F2FP.F16.E4M3.UNPACK_B R76, R76.H1 ;  /* 0x0000004cff4c723e */ /* 0x000fe200030006ff */
[----:B------:R-:W-:Y:S01]  /*8590*/  HADD2.F32 R63, -RZ, R62.H1_H1 ;  /* 0x3000003eff3f7230 */ /* 0x000fe20000004100 */
[----:B------:R-:W-:Y:S01]  /*85a0*/  F2FP.F16.E4M3.UNPACK_B R77, R77.H1 ;  /* 0x0000004dff4d723e */ /* 0x000fe200030006ff */
[--C-:B------:R-:W-:Y:S02]  /*85b0*/  HADD2.F32 R65, -RZ, R66.reuse.H0_H0 ;  /* 0x20000042ff417230 */ /* 0x100fe40000004100 */
[C---:B------:R-:W-:Y:S01]  /*85c0*/  FMUL R4, R38.reuse, R4 ;  /* 0x0000000426047220 */ /* 0x040fe20000400000 */
        /* <DEDUP_REMOVED lines=16> */
[--C-:B------:R-:W-:Y:S02]  /*86d0*/  HADD2.F32 R69, -RZ, R70.reuse.H0_H0 ;  /* 0x20000046ff457230 */ /* 0x100fe40000004100 */
[C---:B------:R-:W-:Y:S01]  /*86e0*/  FMUL R28, R38.reuse, R32 ;  /* 0x00000020261c7220 */ /* 0x040fe20000400000 */
[----:B------:R-:W-:Y:S02]  /*86f0*/  HADD2.F32 R70, -RZ, R70.H1_H1 ;  /* 0x30000046ff467230 */ /* 0x000fe40000004100 */
[C---:B------:R-:W-:Y:S01]  /*8700*/  FMUL R29, R38.reuse, R33 ;  /* 0x00000021261d7220 */ /* 0x040fe20000400000 */
[----:B------:R-:W-:Y:S02]  /*8710*/  HADD2.F32 R44, -RZ, R72.H1_H1 ;  /* 0x30000048ff2c7230 */ /* 0x000fe40000004100 */
[C---:B------:R-:W-:Y:S01]  /*8720*/  FMUL R6, R38.reuse, R6 ;  /* 0x0000000626067220 */ /* 0x040fe20000400000 */
[C---:B------:R-:W-:Y:S01]  /*8730*/  FMUL R7, R38.reuse, R7 ;  /* 0x0000000726077220 */ /* 0x040fe20000400000 */
[--C-:B------:R-:W-:Y:S02]  /*8740*/  HADD2.F32 R47, -RZ, R73.reuse.H0_H0 ;  /* 0x20000049ff2f7230 */ /* 0x100fe40000004100 */
[C---:B------:R-:W-:Y:S01]  /*8750*/  FMUL R10, R38.reuse, R10 ;  /* 0x0000000a260a7220 */ /* 0x040fe20000400000 */
[C---:B------:R-:W-:Y:S01]  /*8760*/  FFMA R6, R41.reuse, R43, R6 ;  /* 0x0000002b29067223 */ /* 0x040fe20000000006 */
[----:B------:R-:W-:Y:S02]  /*8770*/  HADD2.F32 R48, -RZ, R73.H1_H1 ;  /* 0x30000049ff307230 */ /* 0x000fe40000004100 */
[C---:B------:R-:W-:Y:S01]  /*8780*/  FFMA R7, R41.reuse, R44, R7 ;  /* 0x0000002c29077223 */ /* 0x040fe20000000007 */
[C---:B------:R-:W-:Y:S01]  /*8790*/  FFMA R8, R41.reuse, R45, R8 ;  /* 0x0000002d29087223 */ /* 0x040fe20000000008 */
[C---:B------:R-:W-:Y:S01]  /*87a0*/  FFMA R9, R41.reuse, R46, R9 ;  /* 0x0000002e29097223 */ /* 0x040fe20000000009 */
[----:B------:R-:W-:Y:S01]  /*87b0*/  FFMA R10, R41, R47, R10 ;  /* 0x0000002f290a7223 */ /* 0x000fe2000000000a */
[C---:B------:R-:W-:Y:S01]  /*87c0*/  FMUL R11, R38.reuse, R11 ;  /* 0x0000000b260b7220 */ /* 0x040fe20000400000 */
[----:B------:R-:W-:Y:S01]  /*87d0*/  F2FP.F16.E4M3.UNPACK_B R78, R78.H1 ;  /* 0x0000004eff4e723e */ /* 0x000fe200030006ff */
[--C-:B------:R-:W-:Y:S01]  /*87e0*/  HADD2.F32 R51, -RZ, R74.reuse.H0_H0 ;  /* 0x2000004aff337230 */ /* 0x100fe20000004100 */
[----:B-1----:R-:W-:Y:S01]  /*87f0*/  F2FP.SATFINITE.E4M3.F32.PACK_AB_MERGE_C R100, R7, R6, RZ ;  /* 0x000000060764723e */ /* 0x002fe200048070ff */
[C---:B------:R-:W-:Y:S01]  /*8800*/  FFMA R11, R41.reuse, R48, R11 ;  /* 0x00000030290b7223 */ /* 0x040fe2000000000b */
[C---:B------:R-:W-:Y:S01]  /*8810*/  FFMA R12, R41.reuse, R49, R12 ;  /* 0x00000031290c7223 */ /* 0x040fe2000000000c */
[----:B------:R-:W-:Y:S01]  /*8820*/  FFMA R13, R41, R50, R13 ;  /* 0x00000032290d7223 */ /* 0x000fe2000000000d */
[----:B------:R-:W-:Y:S01]  /*8830*/  F2FP.SATFINITE.E4M3.F32.PACK_AB_MERGE_C R100, R5, R4, R100 ;  /* 0x000000040564723e */ /* 0x000fe20004807064 */
[----:B------:R-:W-:Y:S01]  /*8840*/  HADD2.F32 R52, -RZ, R74.H1_H1 ;  /* 0x3000004aff347230 */ /* 0x000fe20000004100 */
[----:B------:R-:W-:Y:S01]  /*8850*/  F2FP.SATFINITE.E4M3.F32.PACK_AB_MERGE_C R101, R11, R10, RZ ;  /* 0x0000000a0b65723e */ /* 0x000fe200048070ff */
[C---:B------:R-:W-:Y:S01]  /*8860*/  FMUL R14, R38.reuse, R14 ;  /* 0x0000000e260e7220 */ /* 0x040fe20000400000 */
[C---:B------:R-:W-:Y:S01]  /*8870*/  FMUL R15, R38.reuse, R15 ;  /* 0x0000000f260f7220 */ /* 0x040fe20000400000 */
[--C-:B------:R-:W-:Y:S01]  /*8880*/  HADD2.F32 R55, -RZ, R75.reuse.H0_H0 ;  /* 0x2000004bff377230 */ /* 0x100fe20000004100 */
[----:B------:R-:W-:Y:S01]  /*8890*/  F2FP.SATFINITE.E4M3.F32.PACK_AB_MERGE_C R101, R9, R8, R101 ;  /* 0x000000080965723e */ /* 0x000fe20004807065 */
[C---:B------:R-:W-:Y:S01]  /*88a0*/  FFMA R14, R41.reuse, R51, R14 ;  /* 0x00000033290e7223 */ /* 0x040fe2000000000e */
[C---:B------:R-:W-:Y:S01]  /*88b0*/  FFMA R15, R41.reuse, R52, R15 ;  /* 0x00000034290f7223 */ /* 0x040fe2000000000f */
[C---:B------:R-:W-:Y:S01]  /*88c0*/  FFMA R16, R41.reuse, R53, R16 ;  /* 0x0000003529107223 */ /* 0x040fe20000000010 */
[C---:B------:R-:W-:Y:S01]  /*88d0*/  FFMA R17, R41.reuse, R54, R17 ;  /* 0x0000003629117223 */ /* 0x040fe20000000011 */
        /* <DEDUP_REMOVED lines=15> */
[C---:B------:R-:W-:Y:S01]  /*89d0*/  FFMA R23, R41.reuse, R60, R23 ;  /* 0x0000003c29177223 */ /* 0x040fe20000000017 */
[C---:B------:R-:W-:Y:S01]  /*89e0*/  FMUL R27, R38.reuse, R27 ;  /* 0x0000001b261b7220 */ /* 0x040fe20000400000 */
[C---:B------:R-:W-:Y:S01]  /*89f0*/  FFMA R0, R41.reuse, R61, R0 ;  /* 0x0000003d29007223 */ /* 0x040fe20000000000 */
[----:B------:R-:W-:Y:S01]  /*8a00*/  F2FP.F16.E4M3.UNPACK_B R79, R79.H1 ;  /* 0x0000004fff4f723e */ /* 0x000fe200030006ff */
        /* <DEDUP_REMOVED lines=16> */
[----:B------:R-:W-:Y:S01]  /*8b10*/  FFMA R28, R41, R69, R28 ;  /* 0x00000045291c7223 */ /* 0x000fe2000000001c */
[----:B------:R-:W-:Y:S01]  /*8b20*/  F2FP.SATFINITE.E4M3.F32.PACK_AB_MERGE_C R103, R19, R18, RZ ;  /* 0x000000121367723e */ /* 0x000fe200048070ff */
        /* <DEDUP_REMOVED lines=14> */
[----:B--2---:R-:W-:Y:S03]  /*8c10*/  IADD3 R90, PT, PT, R36, 0x1, RZ ;  /* 0x00000001245a7810 */ /* 0x004fe60007ffe0ff */
        /* <DEDUP_REMOVED lines=10> */
[----:B------:R-:W-:Y:S02]  /*8cc0*/  UIADD3 UR13, UPT, UPT, UR49, 0x20, URZ ;  /* 0x00000020310d7890 */ /* 0x000fe4000fffe0ff */
[----:B------:R-:W-:Y:S01]  /*8cd0*/  UIADD3 UR12, UPT, UPT, UR44, 0x3300, URZ ;  /* 0x000033002c0c7890 */ /* 0x000fe2000fffe0ff */
[----:B------:R-:W-:Y:S01]  /*8ce0*/  UMOV UR14, UR50 ;  /* 0x00000032000e7c82 */ /* 0x000fe20008000000 */
[----:B------:R-:W-:Y:S01]  /*8cf0*/  UMOV UR15, UR36 ;  /* 0x00000024000f7c82 */ /* 0x000fe20008000000 */
[----:B------:R-:W-:Y:S02]  /*8d00*/  UIADD3 UR9, UPT, UPT, UR49, 0x60, URZ ;  /* 0x0000006031097890 */ /* 0x000fe4000fffe0ff */
[----:B------:R-:W-:Y:S01]  /*8d10*/  UIADD3 UR8, UPT, UPT, UR44, 0x3b00, URZ ;  /* 0x00003b002c087890 */ /* 0x000fe2000fffe0ff */
[----:B------:R-:W-:Y:S01]  /*8d20*/  UMOV UR10, UR50 ;  /* 0x00000032000a7c82 */ /* 0x000fe20008000000 */
[----:B------:R-:W-:Y:S01]  /*8d30*/  UMOV UR11, UR36 ;  /* 0x00000024000b7c82 */ /* 0x000fe20008000000 */
[----:B--2---:R-:W-:Y:S04]  /*8d40*/  UIADD3 UR4, UP0, UPT, UR6, 0x680, URZ ;  /* 0x0000068006047890 */ /* 0x004fe8000ff1e0ff */
[----:B------:R-:W-:Y:S09]  /*8d50*/  UIADD3.X UR5, UPT, UPT, URZ, UR7, URZ, UP0, !UPT ;  /* 0x00000007ff057290 */ /* 0x000ff200087fe4ff */
[----:B------:R2:W-:Y:S01]  /*8d60*/  UTMASTG.3D [UR12], [UR4] ;  /* 0x0000000c040073b5 */ /* 0x0005e20008010000 */
[----:B------:R2:W-:Y:S01]  /*8d70*/  UTMASTG.3D [UR8], [UR4] ;  /* 0x00000008040073b5 */ /* 0x0005e20008010000 */
[----:B------:R0:W-:Y:S01]  /*8d80*/  UTMACMDFLUSH ;  /* 0x00000000000079b7 */ /* 0x0001e20000000000 */
[----:B--2---:R-:W-:Y:S04]  /*8d90*/  DEPBAR.LE SB0, 0x1 ;  /* 0x000080400000791a */ /* 0x004fe80000000000 */
.L_x_144:
[----:B------:R-:W-:Y:S05]  /*8da0*/  BSYNC.RECONVERGENT B0 ;  /* 0x0000000000007941 */ /* 0x000fea0003800200 */
.L_x_143:
[----:B------:R-:W-:Y:S01]  /*8db0*/  R2UR UR4, R88 ;  /* 0x00000000580472ca */ /* 0x000fe200000e0000 */
[----:B------:R-:W-:Y:S01]  /*8dc0*/  BAR.SYNC.DEFER_BLOCKING 0x1, 0x80 ;  /* 0x0042000000007b1d */ /* 0x000fe20000010000 */
[----:B------:R-:W-:Y:S01]  /*8dd0*/  ISETP.NE.AND P0, PT, R91, 0x2, PT ;  /* 0x000000025b00780c */ /* 0x000fe20003f05270 */
[----:B------:R-:W-:Y:S01]  /*8de0*/  UISETP.NE.AND UP0, UPT, UR45, URZ, UPT ;  /* 0x000000ff2d00728c */ /* 0x000fe2000bf05270 */
[----:B------:R-:W-:Y:S01]  /*8df0*/  ISETP.NE.AND P1, PT, R90, 0x4, PT ;  /* 0x000000045a00780c */ /* 0x000fe20003f25270 */
[----:B------:R-:W-:Y:S01]  /*8e00*/  UIADD3 UR31, UPT, UPT, UR38, UR63, URZ ;  /* 0x0000003f261f7290 */ /* 0x000fe2000fffe0ff */
[----:B------:R-:W-:Y:S02]  /*8e10*/  SEL R3, RZ, 0x1, P0 ;  /* 0x00000001ff037807 */ /* 0x000fe40000000000 */
[----:B------:R-:W-:Y:S02]  /*8e20*/  SEL R0, RZ, 0x1, P1 ;  /* 0x00000001ff007807 */ /* 0x000fe40000800000 */
[----:B------:R-:W-:Y:S02]  /*8e30*/  LOP3.LUT R94, R94, R3, RZ, 0x3c, !PT ;  /* 0x000000035e5e7212 */ /* 0x000fe400078e3cff */
[----:B------:R-:W-:Y:S01]  /*8e40*/  LOP3.LUT R95, R95, R0, RZ, 0x3c, !PT ;  /* 0x000000005f5f7212 */ /* 0x000fe200078e3cff */
[----:B------:R-:W-:Y:S01]  /*8e50*/  UIADD3 UR30, UPT, UPT, UR37, UR4, URZ ;  /* 0x00000004251e7290 */ /* 0x000fe2000fffe0ff */
[----:B------:R-:W-:Y:S02]  /*8e60*/  SEL R91, R91, RZ, P0 ;  /* 0x000000ff5b5b7207 */ /* 0x000fe40000000000 */
[----:B------:R-:W-:Y:S01]  /*8e70*/  SEL R36, R90, RZ, P1 ;  /* 0x000000ff5a247207 */ /* 0x000fe20000800000 */
[----:B------:R-:W-:Y:S01]  /*8e80*/  UMOV UR36, UR59 ;  /* 0x0000003b00247c82 */ /* 0x000fe20008000000 */
[----:B------:R-:W-:Y:S07]  /*8e90*/  BRA.U UP0, `(.L_x_145) ;  /* 0xffffffd500787547 */ /* 0x000fee000b83ffff */
[----:B------:R-:W-:Y:S05]  /*8ea0*/  EXIT ;  /* 0x000000000000794d */ /* 0x000fea0003800000 */
.L_x_25:
[----:B--2---:R2:W3:Y:S02]  /*8eb0*/  SYNCS.PHASECHK.TRANS64.TRYWAIT P0, [R3+URZ+0x240], R2 ;  /* 0x00024002030075a7 */ /* 0x0044e400080011ff */
[----:B---3--:R-:W-:Y:S05]  /*8ec0*/  @!P0 NANOSLEEP.SYNCS 0x989680 ;  /* 0x009896800000895d */ /* 0x008fea0003900000 */
[----:B------:R-:W3:Y:S02]  /*8ed0*/  @!P0 SYNCS.PHASECHK.TRANS64 P0, [R3+URZ+0x240], R2 ;  /* 0x00024002030085a7 */ /* 0x000ee400080010ff */
[----:B---3--:R-:W-:Y:S05]  /*8ee0*/  @!P0 BRA `(.L_x_25) ;  /* 0xfffffffc00f08947 */ /* 0x008fea000383ffff */
[----:B------:R-:W-:Y:S05]  /*8ef0*/  BRA `(.L_x_146) ;  /* 0xffffff8c00907947 */ /* 0x000fea000383ffff */
.L_x_28:
[----:B-1----:R-:W-:-:S07]  /*8f00*/  MOV R0, UR33 ;  /* 0x0000002100007c02 */ /* 0x002fce0008000f00 */
.L_x_147:
[----:B-1----:R1:W2:Y:S02]  /*8f10*/  SYNCS.PHASECHK.TRANS64.TRYWAIT P0, [R0+URZ+0xd0], R3 ;  /* 0x0000d003000075a7 */ /* 0x0022a400080011ff */
[----:B--2---:R-:W-:Y:S05]  /*8f20*/  @!P0 NANOSLEEP.SYNCS 0x989680 ;  /* 0x009896800000895d */ /* 0x004fea0003900000 */
[----:B------:R-:W2:Y:S02]  /*8f30*/  @!P0 SYNCS.PHASECHK.TRANS64 P0, [R0+URZ+0xd0], R3 ;  /* 0x0000d003000085a7 */ /* 0x000ea400080010ff */
[----:B--2---:R-:W-:Y:S05]  /*8f40*/  @!P0 BRA `(.L_x_147) ;  /* 0xfffffffc00f08947 */ /* 0x004fea000383ffff */
[----:B------:R-:W-:Y:S05]  /*8f50*/  BRA `(.L_x_27) ;  /* 0xffffff8c00e47947 */ /* 0x000fea000383ffff */
.L_x_35:
[----:B-1----:R-:W-:-:S07]  /*8f60*/  MOV R0, UR17 ;  /* 0x0000001100007c02 */ /* 0x002fce0008000f00 */
.L_x_148:
[----:B-1----:R1:W2:Y:S02]  /*8f70*/  SYNCS.PHASECHK.TRANS64.TRYWAIT P0, [R0+URZ+0xd0], R3 ;  /* 0x0000d003000075a7 */ /* 0x0022a400080011ff */
[----:B--2---:R-:W-:Y:S05]  /*8f80*/  @!P0 NANOSLEEP.SYNCS 0x989680 ;  /* 0x009896800000895d */ /* 0x004fea0003900000 */
[----:B------:R-:W2:Y:S02]  /*8f90*/  @!P0 SYNCS.PHASECHK.TRANS64 P0, [R0+URZ+0xd0], R3 ;  /* 0x0000d003000085a7 */ /* 0x000ea400080010ff */
[----:B--2---:R-:W-:Y:S05]  /*8fa0*/  @!P0 BRA `(.L_x_148) ;  /* 0xfffffffc00f08947 */ /* 0x004fea000383ffff */
[----:B------:R-:W-:Y:S05]  /*8fb0*/  BRA `(.L_x_34) ;  /* 0xffffff9000a47947 */ /* 0x000fea000383ffff */
.L_x_40:
[----:B-1----:R1:W2:Y:S02]  /*8fc0*/  SYNCS.PHASECHK.TRANS64.TRYWAIT P0, [R3+URZ+0x1d0], R0 ;  /* 0x0001d000030075a7 */ /* 0x0022a400080011ff */
[----:B--2---:R-:W-:Y:S05]  /*8fd0*/  @!P0 NANOSLEEP.SYNCS 0x989680 ;  /* 0x009896800000895d */ /* 0x004fea0003900000 */
[----:B------:R-:W2:Y:S02]  /*8fe0*/  @!P0 SYNCS.PHASECHK.TRANS64 P0, [R3+URZ+0x1d0], R0 ;  /* 0x0001d000030085a7 */ /* 0x000ea400080010ff */
[----:B--2---:R-:W-:Y:S05]  /*8ff0*/  @!P0 BRA `(.L_x_40) ;  /* 0xfffffffc00f08947 */ /* 0x004fea000383ffff */
[----:B------:R-:W-:Y:S05]  /*9000*/  BRA `(.L_x_149) ;  /* 0xffffff94004c7947 */ /* 0x000fea000383ffff */
.L_x_44:
[----:B-1----:R-:W-:-:S07]  /*9010*/  MOV R0, UR4 ;  /* 0x0000000400007c02 */ /* 0x002fce0008000f00 */
.L_x_150:
[----:B-1----:R1:W2:Y:S02]  /*9020*/  SYNCS.PHASECHK.TRANS64.TRYWAIT P0, [R0+URZ], R3 ;  /* 0x00000003000075a7 */ /* 0x0022a400080011ff */
[----:B--2---:R-:W-:Y:S05]  /*9030*/  @!P0 NANOSLEEP.SYNCS 0x989680 ;  /* 0x009896800000895d */ /* 0x004fea0003900000 */
[----:B------:R-:W2:Y:S02]  /*9040*/  @!P0 SYNCS.PHASECHK.TRANS64 P0, [R0+URZ], R3 ;  /* 0x00000003000085a7 */ /* 0x000ea400080010ff */
[----:B--2---:R-:W-:Y:S05]  /*9050*/  @!P0 BRA `(.L_x_150) ;  /* 0xfffffffc00f08947 */ /* 0x004fea000383ffff */
[----:B------:R-:W-:Y:S05]  /*9060*/  BRA `(.L_x_151) ;  /* 0xffffff9800f47947 */ /* 0x000fea000383ffff */
.L_x_45:
[----:B------:R-:W-:-:S07]  /*9070*/  MOV R0, UR5 ;  /* 0x0000000500007c02 */ /* 0x000fce0008000f00 */
.L_x_152:
[----:B-1----:R1:W2:Y:S02]  /*9080*/  SYNCS.PHASECHK.TRANS64.TRYWAIT P0, [R0+URZ], R3 ;  /* 0x00000003000075a7 */ /* 0x0022a400080011ff */
[----:B--2---:R-:W-:Y:S05]  /*9090*/  @!P0 NANOSLEEP.SYNCS 0x989680 ;  /* 0x009896800000895d */ /* 0x004fea0003900000 */
[----:B------:R-:W2:Y:S02]  /*90a0*/  @!P0 SYNCS.PHASECHK.TRANS64 P0, [R0+URZ], R3 ;  /* 0x00000003000085a7 */ /* 0x000ea400080010ff */
[----:B--2---:R-:W-:Y:S05]  /*90b0*/  @!P0 BRA `(.L_x_152) ;  /* 0xfffffffc00f08947 */ /* 0x004fea000383ffff */
[----:B------:R-:W-:Y:S05]  /*90c0*/  BRA `(.L_x_153) ;  /* 0xffffff9c00007947 */ /* 0x000fea000383ffff */
.L_x_46:
[----:B------:R-:W-:-:S07]  /*90d0*/  MOV R0, UR5 ;  /* 0x0000000500007c02 */ /* 0x000fce0008000f00 */
.L_x_154:
[----:B-1----:R1:W2:Y:S02]  /*90e0*/  SYNCS.PHASECHK.TRANS64.TRYWAIT P0, [R0+URZ], R3 ;  /* 0x00000003000075a7 */ /* 0x0022a400080011ff */
[----:B--2---:R-:W-:Y:S05]  /*90f0*/  @!P0 NANOSLEEP.SYNCS 0x989680 ;  /* 0x009896800000895d */ /* 0x004fea0003900000 */
[----:B------:R-:W2:Y:S02]  /*9100*/  @!P0 SYNCS.PHASECHK.TRANS64 P0, [R0+URZ], R3 ;  /* 0x00000003000085a7 */ /* 0x000ea400080010ff */
[----:B--2---:R-:W-:Y:S05]  /*9110*/  @!P0 BRA `(.L_x_154) ;  /* 0xfffffffc00f08947 */ /* 0x004fea000383ffff */
[----:B------:R-:W-:Y:S05]  /*9120*/  BRA `(.L_x_155) ;  /* 0xffffff9c000c7947 */ /* 0x000fea000383ffff */
.L_x_47:
[----:B------:R-:W-:-:S07]  /*9130*/  MOV R0, UR5 ;  /* 0x0000000500007c02 */ /* 0x000fce0008000f00 */
.L_x_156:
[----:B-1----:R1:W2:Y:S02]  /*9140*/  SYNCS.PHASECHK.TRANS64.TRYWAIT P0, [R0+URZ], R3 ;  /* 0x00000003000075a7 */ /* 0x0022a400080011ff */
[----:B--2---:R-:W-:Y:S05]  /*9150*/  @!P0 NANOSLEEP.SYNCS 0x989680 ;  /* 0x009896800000895d */ /* 0x004fea0003900000 */
[----:B------:R-:W2:Y:S02]  /*9160*/  @!P0 SYNCS.PHASECHK.TRANS64 P0, [R0+URZ], R3 ;  /* 0x00000003000085a7 */ /* 0x000ea400080010ff */
[----:B--2---:R-:W-:Y:S05]  /*9170*/  @!P0 BRA `(.L_x_156) ;  /* 0xfffffffc00f08947 */ /* 0x004fea000383ffff */
[----:B------:R-:W-:Y:S05]  /*9180*/  BRA `(.L_x_157) ;  /* 0xffffff9c00187947 */ /* 0x000fea000383ffff */
.L_x_48:
[----:B------:R-:W-:-:S07]  /*9190*/  MOV R0, UR5 ;  /* 0x0000000500007c02 */ /* 0x000fce0008000f00 */
.L_x_158:
[----:B-1----:R1:W2:Y:S02]  /*91a0*/  SYNCS.PHASECHK.TRANS64.TRYWAIT P0, [R0+URZ], R3 ;  /* 0x00000003000075a7 */ /* 0x0022a400080011ff */
[----:B--2---:R-:W-:Y:S05]  /*91b0*/  @!P0 NANOSLEEP.SYNCS 0x989680 ;  /* 0x009896800000895d */ /* 0x004fea0003900000 */
[----:B------:R-:W2:Y:S02]  /*91c0*/  @!P0 SYNCS.PHASECHK.TRANS64 P0, [R0+URZ], R3 ;  /* 0x00000003000085a7 */ /* 0x000ea400080010ff */
[----:B--2---:R-:W-:Y:S05]  /*91d0*/  @!P0 BRA `(.L_x_158) ;  /* 0xfffffffc00f08947 */ /* 0x004fea000383ffff */
[----:B------:R-:W-:Y:S05]  /*91e0*/  BRA `(.L_x_159) ;  /* 0xffffff9c00247947 */ /* 0x000fea000383ffff */
.L_x_49:
[----:B------:R-:W-:-:S07]  /*91f0*/  MOV R0, UR5 ;  /* 0x0000000500007c02 */ /* 0x000fce0008000f00 */
.L_x_160:
[----:B-1----:R1:W2:Y:S02]  /*9200*/  SYNCS.PHASECHK.TRANS64.TRYWAIT P0, [R0+URZ], R3 ;  /* 0x00000003000075a7 */ /* 0x0022a400080011ff */
[----:B--2---:R-:W-:Y:S05]  /*9210*/  @!P0 NANOSLEEP.SYNCS 0x989680 ;  /* 0x009896800000895d */ /* 0x004fea0003900000 */
[----:B------:R-:W2:Y:S02]  /*9220*/  @!P0 SYNCS.PHASECHK.TRANS64 P0, [R0+URZ], R3 ;  /* 0x00000003000085a7 */ /* 0x000ea400080010ff */
[----:B--2---:R-:W-:Y:S05]  /*9230*/  @!P0 BRA `(.L_x_160) ;  /* 0xfffffffc00f08947 */ /* 0x004fea000383ffff */
[----:B------:R-:W-:Y:S05]  /*9240*/  BRA `(.L_x_161) ;  /* 0xffffff9c00307947 */ /* 0x000fea000383ffff */
.L_x_50:
[----:B------:R-:W-:-:S07]  /*9250*/  MOV R0, UR5 ;  /* 0x0000000500007c02 */ /* 0x000fce0008000f00 */
.L_x_162:
[----:B-1----:R1:W2:Y:S02]  /*9260*/  SYNCS.PHASECHK.TRANS64.TRYWAIT P0, [R0+URZ], R3 ;  /* 0x00000003000075a7 */ /* 0x0022a400080011ff */
[----:B--2---:R-:W-:Y:S05]  /*9270*/  @!P0 NANOSLEEP.SYNCS 0x989680 ;  /* 0x009896800000895d */ /* 0x004fea0003900000 */
[----:B------:R-:W2:Y:S02]  /*9280*/  @!P0 SYNCS.PHASECHK.TRANS64 P0, [R0+URZ], R3 ;  /* 0x00000003000085a7 */ /* 0x000ea400080010ff */
[----:B--2---:R-:W-:Y:S05]  /*9290*/  @!P0 BRA `(.L_x_162) ;  /* 0xfffffffc00f08947 */ /* 0x004fea000383ffff */
[----:B------:R-:W-:Y:S05]  /*92a0*/  BRA `(.L_x_163) ;  /* 0xffffff9c003c7947 */ /* 0x000fea000383ffff */
.L_x_51:
[----:B------:R-:W-:-:S07]  /*92b0*/  MOV R0, UR5 ;  /* 0x0000000500007c02 */ /* 0x000fce0008000f00 */
.L_x_164:
[----:B-1----:R1:W2:Y:S02]  /*92c0*/  SYNCS.PHASECHK.TRANS64.TRYWAIT P0, [R0+URZ], R3 ;  /* 0x00000003000075a7 */ /* 0x0022a400080011ff */
[----:B--2---:R-:W-:Y:S05]  /*92d0*/  @!P0 NANOSLEEP.SYNCS 0x989680 ;  /* 0x009896800000895d */ /* 0x004fea0003900000 */
[----:B------:R-:W2:Y:S02]  /*92e0*/  @!P0 SYNCS.PHASECHK.TRANS64 P0, [R0+URZ], R3 ;  /* 0x00000003000085a7 */ /* 0x000ea400080010ff */
[----:B--2---:R-:W-:Y:S05]  /*92f0*/  @!P0 BRA `(.L_x_164) ;  /* 0xfffffffc00f08947 */ /* 0x004fea000383ffff */
[----:B------:R-:W-:Y:S05]  /*9300*/  BRA `(.L_x_165) ;  /* 0xffffff9c00487947 */ /* 0x000fea000383ffff */
.L_x_52:
[----:B------:R-:W-:-:S07]  /*9310*/  MOV R0, UR5 ;  /* 0x0000000500007c02 */ /* 0x000fce0008000f00 */
.L_x_166:
[----:B-1----:R1:W2:Y:S02]  /*9320*/  SYNCS.PHASECHK.TRANS64.TRYWAIT P0, [R0+URZ], R3 ;  /* 0x00000003000075a7 */ /* 0x0022a400080011ff */
[----:B--2---:R-:W-:Y:S05]  /*9330*/  @!P0 NANOSLEEP.SYNCS 0x989680 ;  /* 0x009896800000895d */ /* 0x004fea0003900000 */
[----:B------:R-:W2:Y:S02]  /*9340*/  @!P0 SYNCS.PHASECHK.TRANS64 P0, [R0+URZ], R3 ;  /* 0x00000003000085a7 */ /* 0x000ea400080010ff */
[----:B--2---:R-:W-:Y:S05]  /*9350*/  @!P0 BRA `(.L_x_166) ;  /* 0xfffffffc00f08947 */ /* 0x004fea000383ffff */
[----:B------:R-:W-:Y:S05]  /*9360*/  BRA `(.L_x_167) ;  /* 0xffffff9c00547947 */ /* 0x000fea000383ffff */
.L_x_53:
[----:B------:R-:W-:-:S07]  /*9370*/  MOV R0, UR5 ;  /* 0x0000000500007c02 */ /* 0x000fce0008000f00 */
.L_x_168:
[----:B-1----:R1:W2:Y:S02]  /*9380*/  SYNCS.PHASECHK.TRANS64.TRYWAIT P0, [R0+URZ], R3 ;  /* 0x00000003000075a7 */ /* 0x0022a400080011ff */
[----:B--2---:R-:W-:Y:S05]  /*9390*/  @!P0 NANOSLEEP.SYNCS 0x989680 ;  /* 0x009896800000895d */ /* 0x004fea0003900000 */
[----:B------:R-:W2:Y:S02]  /*93a0*/  @!P0 SYNCS.PHASECHK.TRANS64 P0, [R0+URZ], R3 ;  /* 0x00000003000085a7 */ /* 0x000ea400080010ff */
[----:B--2---:R-:W-:Y:S05]  /*93b0*/  @!P0 BRA `(.L_x_168) ;  /* 0xfffffffc00f08947 */ /* 0x004fea000383ffff */
[----:B------:R-:W-:Y:S05]  /*93c0*/  BRA `(.L_x_169) ;  /* 0xffffff9c00607947 */ /* 0x000fea000383ffff */
.L_x_54:
[----:B------:R-:W-:-:S07]  /*93d0*/  MOV R0, UR5 ;  /* 0x0000000500007c02 */ /* 0x000fce0008000f00 */
.L_x_170:
[----:B-1----:R1:W2:Y:S02]  /*93e0*/  SYNCS.PHASECHK.TRANS64.TRYWAIT P0, [R0+URZ], R3 ;  /* 0x00000003000075a7 */ /* 0x0022a400080011ff */
[----:B--2---:R-:W-:Y:S05]  /*93f0*/  @!P0 NANOSLEEP.SYNCS 0x989680 ;  /* 0x009896800000895d */ /* 0x004fea0003900000 */
[----:B------:R-:W2:Y:S02]  /*9400*/  @!P0 SYNCS.PHASECHK.TRANS64 P0, [R0+URZ], R3 ;  /* 0x00000003000085a7 */ /* 0x000ea400080010ff */
[----:B--2---:R-:W-:Y:S05]  /*9410*/  @!P0 BRA `(.L_x_170) ;  /* 0xfffffffc00f08947 */ /* 0x004fea000383ffff */
[----:B------:R-:W-:Y:S05]  /*9420*/  BRA `(.L_x_171) ;  /* 0xffffff9c006c7947 */ /* 0x000fea000383ffff */
.L_x_55:
[----:B------:R-:W-:-:S07]  /*9430*/  MOV R0, UR5 ;  /* 0x0000000500007c02 */ /* 0x000fce0008000f00 */
.L_x_172:
[----:B-1----:R1:W2:Y:S02]  /*9440*/  SYNCS.PHASECHK.TRANS64.TRYWAIT P0, [R0+URZ], R3 ;  /* 0x00000003000075a7 */ /* 0x0022a400080011ff */
[----:B--2---:R-:W-:Y:S05]  /*9450*/  @!P0 NANOSLEEP.SYNCS 0x989680 ;  /* 0x009896800000895d */ /* 0x004fea0003900000 */
[----:B------:R-:W2:Y:S02]  /*9460*/  @!P0 SYNCS.PHASECHK.TRANS64 P0, [R0+URZ], R3 ;  /* 0x00000003000085a7 */ /* 0x000ea400080010ff */
[----:B--2---:R-:W-:Y:S05]  /*9470*/  @!P0 BRA `(.L_x_172) ;  /* 0xfffffffc00f08947 */ /* 0x004fea000383ffff */
[----:B------:R-:W-:Y:S05]  /*9480*/  BRA `(.L_x_173) ;  /* 0xffffff9c00787947 */ /* 0x000fea000383ffff */
.L_x_56:
[----:B------:R-:W-:-:S07]  /*9490*/  MOV R0, UR5 ;  /* 0x0000000500007c02 */ /* 0x000fce0008000f00 */
.L_x_174:
[----:B-1----:R1:W2:Y:S02]  /*94a0*/  SYNCS.PHASECHK.TRANS64.TRYWAIT P0, [R0+URZ], R3 ;  /* 0x00000003000075a7 */ /* 0x0022a400080011ff */
[----:B--2---:R-:W-:Y:S05]  /*94b0*/  @!P0 NANOSLEEP.SYNCS 0x989680 ;  /* 0x009896800000895d */ /* 0x004fea0003900000 */
[----:B------:R-:W2:Y:S02]  /*94c0*/  @!P0 SYNCS.PHASECHK.TRANS64 P0, [R0+URZ], R3 ;  /* 0x00000003000085a7 */ /* 0x000ea400080010ff */
[----:B--2---:R-:W-:Y:S05]  /*94d0*/  @!P0 BRA `(.L_x_174) ;  /* 0xfffffffc00f08947 */ /* 0x004fea000383ffff */
[----:B------:R-:W-:Y:S05]  /*94e0*/  BRA `(.L_x_175) ;  /* 0xffffff9c00847947 */ /* 0x000fea000383ffff */
.L_x_57:
[----:B------:R-:W-:-:S07]  /*94f0*/  MOV R0, UR5 ;  /* 0x0000000500007c02 */ /* 0x000fce0008000f00 */
.L_x_176:
[----:B-1----:R1:W2:Y:S02]  /*9500*/  SYNCS.PHASECHK.TRANS64.TRYWAIT P0, [R0+URZ], R3 ;  /* 0x00000003000075a7 */ /* 0x0022a400080011ff */
[----:B--2---:R-:W-:Y:S05]  /*9510*/  @!P0 NANOSLEEP.SYNCS 0x989680 ;  /* 0x009896800000895d */ /* 0x004fea0003900000 */
[----:B------:R-:W2:Y:S02]  /*9520*/  @!P0 SYNCS.PHASECHK.TRANS64 P0, [R0+URZ], R3 ;  /* 0x00000003000085a7 */ /* 0x000ea400080010ff */
[----:B--2---:R-:W-:Y:S05]  /*9530*/  @!P0 BRA `(.L_x_176) ;  /* 0xfffffffc00f08947 */ /* 0x004fea000383ffff */
[----:B------:R-:W-:Y:S05]  /*9540*/  BRA `(.L_x_177) ;  /* 0xffffff9c00907947 */ /* 0x000fea000383ffff */
.L_x_58:
[----:B------:R-:W-:-:S07]  /*9550*/  MOV R0, UR5 ;  /* 0x0000000500007c02 */ /* 0x000fce0008000f00 */
.L_x_178:
[----:B-1----:R1:W2:Y:S02]  /*9560*/  SYNCS.PHASECHK.TRANS64.TRYWAIT P0, [R0+URZ], R3 ;  /* 0x00000003000075a7 */ /* 0x0022a400080011ff */
[----:B--2---:R-:W-:Y:S05]  /*9570*/  @!P0 NANOSLEEP.SYNCS 0x989680 ;  /* 0x009896800000895d */ /* 0x004fea0003900000 */
[----:B------:R-:W2:Y:S02]  /*9580*/  @!P0 SYNCS.PHASECHK.TRANS64 P0, [R0+URZ], R3 ;  /* 0x00000003000085a7 */ /* 0x000ea400080010ff */
[----:B--2---:R-:W-:Y:S05]  /*9590*/  @!P0 BRA `(.L_x_178) ;  /* 0xfffffffc00f08947 */ /* 0x004fea000383ffff */
[----:B------:R-:W-:Y:S05]  /*95a0*/  BRA `(.L_x_179) ;  /* 0xffffff9c009c7947 */ /* 0x000fea000383ffff */
.L_x_59:
[----:B------:R-:W-:-:S07]  /*95b0*/  MOV R0, UR5 ;  /* 0x0000000500007c02 */ /* 0x000fce0008000f00 */
.L_x_180:
[----:B-1----:R1:W2:Y:S02]  /*95c0*/  SYNCS.PHASECHK.TRANS64.TRYWAIT P0, [R0+URZ], R3 ;  /* 0x00000003000075a7 */ /* 0x0022a400080011ff */
[----:B--2---:R-:W-:Y:S05]  /*95d0*/  @!P0 NANOSLEEP.SYNCS 0x989680 ;  /* 0x009896800000895d */ /* 0x004fea0003900000 */
[----:B------:R-:W2:Y:S02]  /*95e0*/  @!P0 SYNCS.PHASECHK.TRANS64 P0, [R0+URZ], R3 ;  /* 0x00000003000085a7 */ /* 0x000ea400080010ff */
[----:B--2---:R-:W-:Y:S05]  /*95f0*/  @!P0 BRA `(.L_x_180) ;  /* 0xfffffffc00f08947 */ /* 0x004fea000383ffff */
[----:B------:R-:W-:Y:S05]  /*9600*/  BRA `(.L_x_181) ;  /* 0xffffff9c00a87947 */ /* 0x000fea000383ffff */
.L_x_60:
[----:B------:R-:W-:-:S07]  /*9610*/  MOV R0, UR5 ;  /* 0x0000000500007c02 */ /* 0x000fce0008000f00 */
.L_x_182:
[----:B-1----:R1:W2:Y:S02]  /*9620*/  SYNCS.PHASECHK.TRANS64.TRYWAIT P0, [R0+URZ], R3 ;  /* 0x00000003000075a7 */ /* 0x0022a400080011ff */
[----:B--2---:R-:W-:Y:S05]  /*9630*/  @!P0 NANOSLEEP.SYNCS 0x989680 ;  /* 0x009896800000895d */ /* 0x004fea0003900000 */
[----:B------:R-:W2:Y:S02]  /*9640*/  @!P0 SYNCS.PHASECHK.TRANS64 P0, [R0+URZ], R3 ;  /* 0x00000003000085a7 */ /* 0x000ea400080010ff */
[----:B--2---:R-:W-:Y:S05]  /*9650*/  @!P0 BRA `(.L_x_182) ;  /* 0xfffffffc00f08947 */ /* 0x004fea000383ffff */
[----:B------:R-:W-:Y:S05]  /*9660*/  BRA `(.L_x_183) ;  /* 0xffffff9c00b47947 */ /* 0x000fea000383ffff */
.L_x_61:
[----:B------:R-:W-:-:S07]  /*9670*/  MOV R0, UR5 ;  /* 0x0000000500007c02 */ /* 0x000fce0008000f00 */
.L_x_184:
[----:B-1----:R1:W2:Y:S02]  /*9680*/  SYNCS.PHASECHK.TRANS64.TRYWAIT P0, [R0+URZ], R3 ;  /* 0x00000003000075a7 */ /* 0x0022a400080011ff */
[----:B--2---:R-:W-:Y:S05]  /*9690*/  @!P0 NANOSLEEP.SYNCS 0x989680 ;  /* 0x009896800000895d */ /* 0x004fea0003900000 */
[----:B------:R-:W2:Y:S02]  /*96a0*/  @!P0 SYNCS.PHASECHK.TRANS64 P0, [R0+URZ], R3 ;  /* 0x00000003000085a7 */ /* 0x000ea400080010ff */
[----:B--2---:R-:W-:Y:S05]  /*96b0*/  @!P0 BRA `(.L_x_184) ;  /* 0xfffffffc00f08947 */ /* 0x004fea000383ffff */
[----:B------:R-:W-:Y:S05]  /*96c0*/  BRA `(.L_x_185) ;  /* 0xffffff9c00c07947 */ /* 0x000fea000383ffff */
.L_x_62:
[----:B------:R-:W-:-:S07]  /*96d0*/  MOV R0, UR5 ;  /* 0x0000000500007c02 */ /* 0x000fce0008000f00 */
.L_x_186:
[----:B-1----:R1:W2:Y:S02]  /*96e0*/  SYNCS.PHASECHK.TRANS64.TRYWAIT P0, [R0+URZ], R3 ;  /* 0x00000003000075a7 */ /* 0x0022a400080011ff */
[----:B--2---:R-:W-:Y:S05]  /*96f0*/  @!P0 NANOSLEEP.SYNCS 0x989680 ;  /* 0x009896800000895d */ /* 0x004fea0003900000 */
[----:B------:R-:W2:Y:S02]  /*9700*/  @!P0 SYNCS.PHASECHK.TRANS64 P0, [R0+URZ], R3 ;  /* 0x00000003000085a7 */ /* 0x000ea400080010ff */
[----:B--2---:R-:W-:Y:S05]  /*9710*/  @!P0 BRA `(.L_x_186) ;  /* 0xfffffffc00f08947 */ /* 0x004fea000383ffff */
[----:B------:R-:W-:Y:S05]  /*9720*/  BRA `(.L_x_187) ;  /* 0xffffff9c00cc7947 */ /* 0x000fea000383ffff */
.L_x_63:
[----:B------:R-:W-:-:S07]  /*9730*/  MOV R0, UR5 ;  /* 0x0000000500007c02 */ /* 0x000fce0008000f00 */
.L_x_188:
[----:B-1----:R1:W2:Y:S02]  /*9740*/  SYNCS.PHASECHK.TRANS64.TRYWAIT P0, [R0+URZ], R3 ;  /* 0x00000003000075a7 */ /* 0x0022a400080011ff */
[----:B--2---:R-:W-:Y:S05]  /*9750*/  @!P0 NANOSLEEP.SYNCS 0x989680 ;  /* 0x009896800000895d */ /* 0x004fea0003900000 */
[----:B------:R-:W2:Y:S02]  /*9760*/  @!P0 SYNCS.PHASECHK.TRANS64 P0, [R0+URZ], R3 ;  /* 0x00000003000085a7 */ /* 0x000ea400080010ff */
[----:B--2---:R-:W-:Y:S05]  /*9770*/  @!P0 BRA `(.L_x_188) ;  /* 0xfffffffc00f08947 */ /* 0x004fea000383ffff */
[----:B------:R-:W-:Y:S05]  /*9780*/  BRA `(.L_x_189) ;  /* 0xffffff9c00d87947 */ /* 0x000fea000383ffff */
.L_x_64:
[----:B------:R-:W-:-:S07]  /*9790*/  MOV R0, UR5 ;  /* 0x0000000500007c02 */ /* 0x000fce0008000f00 */
.L_x_190:
[----:B-1----:R1:W2:Y:S02]  /*97a0*/  SYNCS.PHASECHK.TRANS64.TRYWAIT P0, [R0+URZ], R3 ;  /* 0x00000003000075a7 */ /* 0x0022a400080011ff */
[----:B--2---:R-:W-:Y:S05]  /*97b0*/  @!P0 NANOSLEEP.SYNCS 0x989680 ;  /* 0x009896800000895d */ /* 0x004fea0003900000 */
[----:B------:R-:W2:Y:S02]  /*97c0*/  @!P0 SYNCS.PHASECHK.TRANS64 P0, [R0+URZ], R3 ;  /* 0x00000003000085a7 */ /* 0x000ea400080010ff */
[----:B--2---:R-:W-:Y:S05]  /*97d0*/  @!P0 BRA `(.L_x_190) ;  /* 0xfffffffc00f08947 */ /* 0x004fea000383ffff */
[----:B------:R-:W-:Y:S05]  /*97e0*/  BRA `(.L_x_191) ;  /* 0xffffff9c00e47947 */ /* 0x000fea000383ffff */
.L_x_65:
[----:B------:R-:W-:-:S07]  /*97f0*/  MOV R0, UR5 ;  /* 0x0000000500007c02 */ /* 0x000fce0008000f00 */
.L_x_192:
[----:B-1----:R1:W2:Y:S02]  /*9800*/  SYNCS.PHASECHK.TRANS64.TRYWAIT P0, [R0+URZ], R3 ;  /* 0x00000003000075a7 */ /* 0x0022a400080011ff */
[----:B--2---:R-:W-:Y:S05]  /*9810*/  @!P0 NANOSLEEP.SYNCS 0x989680 ;  /* 0x009896800000895d */ /* 0x004fea0003900000 */
[----:B------:R-:W2:Y:S02]  /*9820*/  @!P0 SYNCS.PHASECHK.TRANS64 P0, [R0+URZ], R3 ;  /* 0x00000003000085a7 */ /* 0x000ea400080010ff */
[----:B--2---:R-:W-:Y:S05]  /*9830*/  @!P0 BRA `(.L_x_192) ;  /* 0xfffffffc00f08947 */ /* 0x004fea000383ffff */
[----:B------:R-:W-:Y:S05]  /*9840*/  BRA `(.L_x_193) ;  /* 0xffffff9c00f07947 */ /* 0x000fea000383ffff */
.L_x_66:
[----:B------:R-:W-:-:S07]  /*9850*/  MOV R0, UR5 ;  /* 0x0000000500007c02 */ /* 0x000fce0008000f00 */
.L_x_194:
[----:B-1----:R1:W2:Y:S02]  /*9860*/  SYNCS.PHASECHK.TRANS64.TRYWAIT P0, [R0+URZ], R3 ;  /* 0x00000003000075a7 */ /* 0x0022a400080011ff */
[----:B--2---:R-:W-:Y:S05]  /*9870*/  @!P0 NANOSLEEP.SYNCS 0x989680 ;  /* 0x009896800000895d */ /* 0x004fea0003900000 */
[----:B------:R-:W2:Y:S02]  /*9880*/  @!P0 SYNCS.PHASECHK.TRANS64 P0, [R0+URZ], R3 ;  /* 0x00000003000085a7 */ /* 0x000ea400080010ff */
[----:B--2---:R-:W-:Y:S05]  /*9890*/  @!P0 BRA `(.L_x_194) ;  /* 0xfffffffc00f08947 */ /* 0x004fea000383ffff */
[----:B------:R-:W-:Y:S05]  /*98a0*/  BRA `(.L_x_195) ;  /* 0xffffff9c00fc7947 */ /* 0x000fea000383ffff */
.L_x_67:
[----:B------:R-:W-:-:S07]  /*98b0*/  MOV R0, UR5 ;  /* 0x0000000500007c02 */ /* 0x000fce0008000f00 */
.L_x_196:
[----:B-1----:R1:W2:Y:S02]  /*98c0*/  SYNCS.PHASECHK.TRANS64.TRYWAIT P0, [R0+URZ], R3 ;  /* 0x00000003000075a7 */ /* 0x0022a400080011ff */
[----:B--2---:R-:W-:Y:S05]  /*98d0*/  @!P0 NANOSLEEP.SYNCS 0x989680 ;  /* 0x009896800000895d */ /* 0x004fea0003900000 */
[----:B------:R-:W2:Y:S02]  /*98e0*/  @!P0 SYNCS.PHASECHK.TRANS64 P0, [R0+URZ], R3 ;  /* 0x00000003000085a7 */ /* 0x000ea400080010ff */
[----:B--2---:R-:W-:Y:S05]  /*98f0*/  @!P0 BRA `(.L_x_196) ;  /* 0xfffffffc00f08947 */ /* 0x004fea000383ffff */
[----:B------:R-:W-:Y:S05]  /*9900*/  BRA `(.L_x_197) ;  /* 0xffffffa000087947 */ /* 0x000fea000383ffff */
.L_x_68:
[----:B------:R-:W-:-:S07]  /*9910*/  MOV R0, UR5 ;  /* 0x0000000500007c02 */ /* 0x000fce0008000f00 */
.L_x_198:
[----:B-1----:R1:W2:Y:S02]  /*9920*/  SYNCS.PHASECHK.TRANS64.TRYWAIT P0, [R0+URZ], R3 ;  /* 0x00000003000075a7 */ /* 0x0022a400080011ff */
[----:B--2---:R-:W-:Y:S05]  /*9930*/  @!P0 NANOSLEEP.SYNCS 0x989680 ;  /* 0x009896800000895d */ /* 0x004fea0003900000 */
[----:B------:R-:W2:Y:S02]  /*9940*/  @!P0 SYNCS.PHASECHK.TRANS64 P0, [R0+URZ], R3 ;  /* 0x00000003000085a7 */ /* 0x000ea400080010ff */
[----:B--2---:R-:W-:Y:S05]  /*9950*/  @!P0 BRA `(.L_x_198) ;  /* 0xfffffffc00f08947 */ /* 0x004fea000383ffff */
[----:B------:R-:W-:Y:S05]  /*9960*/  BRA `(.L_x_199) ;  /* 0xffffffa000147947 */ /* 0x000fea000383ffff */
.L_x_71:
[----:B--2---:R2:W3:Y:S02]  /*9970*/  SYNCS.PHASECHK.TRANS64.TRYWAIT P0, [R2+URZ+0x230], R5 ;  /* 0x00023005020075a7 */ /* 0x0044e400080011ff */
[----:B---3--:R-:W-:Y:S05]  /*9980*/  @!P0 NANOSLEEP.SYNCS 0x989680 ;  /* 0x009896800000895d */ /* 0x008fea0003900000 */
[----:B------:R-:W3:Y:S02]  /*9990*/  @!P0 SYNCS.PHASECHK.TRANS64 P0, [R2+URZ+0x230], R5 ;  /* 0x00023005020085a7 */ /* 0x000ee400080010ff */
[----:B---3--:R-:W-:Y:S05]  /*99a0*/  @!P0 BRA `(.L_x_71) ;  /* 0xfffffffc00f08947 */ /* 0x008fea000383ffff */
[----:B------:R-:W-:Y:S05]  /*99b0*/  BRA `(.L_x_200) ;  /* 0xffffffa000707947 */ /* 0x000fea000383ffff */
.L_x_72:
[----:B------:R-:W-:-:S07]  /*99c0*/  MOV R2, UR4 ;  /* 0x0000000400027c02 */ /* 0x000fce0008000f00 */
.L_x_201:
[----:B--2---:R2:W3:Y:S02]  /*99d0*/  SYNCS.PHASECHK.TRANS64.TRYWAIT P0, [R2+URZ+0x1e0], R5 ;  /* 0x0001e005020075a7 */ /* 0x0044e400080011ff */
[----:B---3--:R-:W-:Y:S05]  /*99e0*/  @!P0 NANOSLEEP.SYNCS 0x989680 ;  /* 0x009896800000895d */ /* 0x008fea0003900000 */
[----:B------:R-:W3:Y:S02]  /*99f0*/  @!P0 SYNCS.PHASECHK.TRANS64 P0, [R2+URZ+0x1e0], R5 ;  /* 0x0001e005020085a7 */ /* 0x000ee400080010ff */
[----:B---3--:R-:W-:Y:S05]  /*9a00*/  @!P0 BRA `(.L_x_201) ;  /* 0xfffffffc00f08947 */ /* 0x008fea000383ffff */
[----:B------:R-:W-:Y:S05]  /*9a10*/  BRA `(.L_x_202) ;  /* 0xffffffa000807947 */ /* 0x000fea000383ffff */
.L_x_73:
[----:B--2---:R2:W3:Y:S02]  /*9a20*/  SYNCS.PHASECHK.TRANS64.TRYWAIT P1, [R2+URZ+0x1d0], R5 ;  /* 0x0001d005020075a7 */ /* 0x0044e400080211ff */
[----:B---3--:R-:W-:Y:S05]  /*9a30*/  @!P1 NANOSLEEP.SYNCS 0x989680 ;  /* 0x009896800000995d */ /* 0x008fea0003900000 */
[----:B------:R-:W3:Y:S02]  /*9a40*/  @!P1 SYNCS.PHASECHK.TRANS64 P1, [R2+URZ+0x1d0], R5 ;  /* 0x0001d005020095a7 */ /* 0x000ee400080210ff */
[----:B---3--:R-:W-:Y:S05]  /*9a50*/  @!P1 BRA `(.L_x_73) ;  /* 0xfffffffc00f09947 */ /* 0x008fea000383ffff */
[----:B------:R-:W-:Y:S05]  /*9a60*/  BRA `(.L_x_203) ;  /* 0xffffffa000b07947 */ /* 0x000fea000383ffff */
.L_x_76:
[----:B------:R-:W-:-:S07]  /*9a70*/  MOV R0, UR4 ;  /* 0x0000000400007c02 */ /* 0x000fce0008000f00 */
.L_x_204:
[----:B--2---:R2:W3:Y:S02]  /*9a80*/  SYNCS.PHASECHK.TRANS64.TRYWAIT P0, [R0+URZ+0x1e0], R3 ;  /* 0x0001e003000075a7 */ /* 0x0044e400080011ff */
[----:B---3--:R-:W-:Y:S05]  /*9a90*/  @!P0 NANOSLEEP.SYNCS 0x989680 ;  /* 0x009896800000895d */ /* 0x008fea0003900000 */
[----:B------:R-:W3:Y:S02]  /*9aa0*/  @!P0 SYNCS.PHASECHK.TRANS64 P0, [R0+URZ+0x1e0], R3 ;  /* 0x0001e003000085a7 */ /* 0x000ee400080010ff */
[----:B---3--:R-:W-:Y:S05]  /*9ab0*/  @!P0 BRA `(.L_x_204) ;  /* 0xfffffffc00f08947 */ /* 0x008fea000383ffff */
[----:B------:R-:W-:Y:S05]  /*9ac0*/  BRA `(.L_x_75) ;  /* 0xffffffa400047947 */ /* 0x000fea000383ffff */
.L_x_85:
[----:B--2---:R-:W-:-:S04]  /*9ad0*/  MOV R0, UR5 ;  /* 0x0000000500007c02 */ /* 0x004fc80008000f00 */
[----:B------:R2:W3:Y:S03]  /*9ae0*/  SYNCS.PHASECHK.TRANS64.TRYWAIT P0, [R0+URZ+0x8], R7 ;  /* 0x00000807000075a7 */ /* 0x0004e600080011ff */
[----:B---3--:R-:W-:Y:S05]  /*9af0*/  @!P0 NANOSLEEP.SYNCS 0x989680 ;  /* 0x009896800000895d */ /* 0x008fea0003900000 */
[----:B------:R-:W3:Y:S02]  /*9b00*/  @!P0 SYNCS.PHASECHK.TRANS64 P0, [R0+URZ+0x8], R7 ;  /* 0x00000807000085a7 */ /* 0x000ee400080010ff */
[----:B---3--:R-:W-:Y:S05]  /*9b10*/  @!P0 BRA `(.L_x_85) ;  /* 0xfffffffc00ec8947 */ /* 0x008fea000383ffff */
[----:B------:R-:W-:Y:S05]  /*9b20*/  BRA `(.L_x_84) ;  /* 0xffffffa400b87947 */ /* 0x000fea000383ffff */
.L_x_87:
[----:B------:R-:W-:Y:S01]  /*9b30*/  BSSY B0, `(.L_x_205) ;  /* 0x0000006000007945 */ /* 0x000fe20003800000 */
[----:B------:R-:W-:-:S07]  /*9b40*/  MOV R15, 0xffffffff ;  /* 0xffffffff000f7802 */ /* 0x000fce0000000f00 */
[----:B-12--5:R-:W-:Y:S05]  /*9b50*/  WARPSYNC.COLLECTIVE R15, `(.L_x_206) ;  /* 0x000000000f0c7348 */ /* 0x026fea0003c00000 */
[----:B------:R-:W-:Y:S02]  /*9b60*/  ELECT P6, UR79, PT ;  /* 0x00000000004f782f */ /* 0x000fe400038c0000 */
[----:B------:R-:W-:Y:S01]  /*9b70*/  MOV R14, UR79 ;  /* 0x0000004f000e7c02 */ /* 0x000fe20008000f00 */
[----:B-12--5:R-:W-:Y:S10]  /*9b80*/  ENDCOLLECTIVE ;  /* 0x000000000000791b */ /* 0x026ff40003800000 */
.L_x_206:
[----:B------:R-:W-:Y:S05]  /*9b90*/  BSYNC B0 ;  /* 0x0000000000007941 */ /* 0x000fea0003800000 */
.L_x_205:
[----:B------:R-:W-:Y:S05]  /*9ba0*/  BRA `(.L_x_207) ;  /* 0xffffffa400e87947 */ /* 0x000fea000383ffff */
.L_x_89:
[----:B--2---:R-:W-:-:S04]  /*9bb0*/  MOV R0, UR5 ;  /* 0x0000000500007c02 */ /* 0x004fc80008000f00 */
[----:B------:R2:W3:Y:S03]  /*9bc0*/  SYNCS.PHASECHK.TRANS64.TRYWAIT P0, [R0+URZ+0x8], R5 ;  /* 0x00000805000075a7 */ /* 0x0004e600080011ff */
[----:B---3--:R-:W-:Y:S05]  /*9bd0*/  @!P0 NANOSLEEP.SYNCS 0x989680 ;  /* 0x009896800000895d */ /* 0x008fea0003900000 */
[----:B------:R-:W3:Y:S02]  /*9be0*/  @!P0 SYNCS.PHASECHK.TRANS64 P0, [R0+URZ+0x8], R5 ;  /* 0x00000805000085a7 */ /* 0x000ee400080010ff */
[----:B---3--:R-:W-:Y:S05]  /*9bf0*/  @!P0 BRA `(.L_x_89) ;  /* 0xfffffffc00ec8947 */ /* 0x008fea000383ffff */
[----:B------:R-:W-:Y:S05]  /*9c00*/  BRA `(.L_x_88) ;  /* 0xffffffa400ec7947 */ /* 0x000fea000383ffff */
.L_x_90:
[----:B-1----:R1:W2:Y:S02]  /*9c10*/  SYNCS.PHASECHK.TRANS64.TRYWAIT P0, [R0+URZ+0x1d0], R5 ;  /* 0x0001d005000075a7 */ /* 0x0022a400080011ff */
[----:B--2---:R-:W-:Y:S05]  /*9c20*/  @!P0 NANOSLEEP.SYNCS 0x989680 ;  /* 0x009896800000895d */ /* 0x004fea0003900000 */
[----:B------:R-:W2:Y:S02]  /*9c30*/  @!P0 SYNCS.PHASECHK.TRANS64 P0, [R0+URZ+0x1d0], R5 ;  /* 0x0001d005000085a7 */ /* 0x000ea400080010ff */
[----:B--2---:R-:W-:Y:S05]  /*9c40*/  @!P0 BRA `(.L_x_90) ;  /* 0xfffffffc00f08947 */ /* 0x004fea000383ffff */
[----:B------:R-:W-:Y:S05]  /*9c50*/  BRA `(.L_x_208) ;  /* 0xffffffa800c87947 */ /* 0x000fea000383ffff */
.L_x_92:
[----:B------:R-:W-:-:S07]  /*9c60*/  MOV R0, UR23 ;  /* 0x0000001700007c02 */ /* 0x000fce0008000f00 */
.L_x_209:
[----:B-1----:R1:W2:Y:S02]  /*9c70*/  SYNCS.PHASECHK.TRANS64.TRYWAIT P0, [R0+URZ+0x210], R5 ;  /* 0x00021005000075a7 */ /* 0x0022a400080011ff */
[----:B--2---:R-:W-:Y:S05]  /*9c80*/  @!P0 NANOSLEEP.SYNCS 0x989680 ;  /* 0x009896800000895d */ /* 0x004fea0003900000 */
[----:B------:R-:W2:Y:S02]  /*9c90*/  @!P0 SYNCS.PHASECHK.TRANS64 P0, [R0+URZ+0x210], R5 ;  /* 0x00021005000085a7 */ /* 0x000ea400080010ff */
[----:B--2---:R-:W-:Y:S05]  /*9ca0*/  @!P0 BRA `(.L_x_209) ;  /* 0xfffffffc00f08947 */ /* 0x004fea000383ffff */
[----:B------:R-:W-:Y:S05]  /*9cb0*/  BRA `(.L_x_210) ;  /* 0xffffffac00147947 */ /* 0x000fea000383ffff */
.L_x_95:
[----:B------:R-:W-:Y:S07]  /*9cc0*/  MOV R0, UR5 ;  /* 0x0000000500007c02 */ /* 0x000fee0008000f00 */
.L_x_211:
[----:B-1----:R1:W2:Y:S02]  /*9cd0*/  SYNCS.PHASECHK.TRANS64.TRYWAIT P0, [R0+URZ], R5 ;  /* 0x00000005000075a7 */ /* 0x0022a400080011ff */
[----:B--2---:R-:W-:Y:S05]  /*9ce0*/  @!P0 NANOSLEEP.SYNCS 0x989680 ;  /* 0x009896800000895d */ /* 0x004fea0003900000 */
[----:B------:R-:W2:Y:S02]  /*9cf0*/  @!P0 SYNCS.PHASECHK.TRANS64 P0, [R0+URZ], R5 ;  /* 0x00000005000085a7 */ /* 0x000ea400080010ff */
[----:B--2---:R-:W-:Y:S05]  /*9d00*/  @!P0 BRA `(.L_x_211) ;  /* 0xfffffffc00f08947 */ /* 0x004fea000383ffff */
[----:B------:R-:W-:Y:S05]  /*9d10*/  BRA `(.L_x_94) ;  /* 0xffffffac00287947 */ /* 0x000fea000383ffff */
.L_x_99:
[----:B-1----:R-:W-:-:S07]  /*9d20*/  MOV R0, UR4 ;  /* 0x0000000400007c02 */ /* 0x002fce0008000f00 */
.L_x_212:
[----:B-1----:R1:W2:Y:S02]  /*9d30*/  SYNCS.PHASECHK.TRANS64.TRYWAIT P0, [R0+URZ], R3 ;  /* 0x00000003000075a7 */ /* 0x0022a400080011ff */
[----:B--2---:R-:W-:Y:S05]  /*9d40*/  @!P0 NANOSLEEP.SYNCS 0x989680 ;  /* 0x009896800000895d */ /* 0x004fea0003900000 */
[----:B------:R-:W2:Y:S02]  /*9d50*/  @!P0 SYNCS.PHASECHK.TRANS64 P0, [R0+URZ], R3 ;  /* 0x00000003000085a7 */ /* 0x000ea400080010ff */
[----:B--2---:R-:W-:Y:S05]  /*9d60*/  @!P0 BRA `(.L_x_212) ;  /* 0xfffffffc00f08947 */ /* 0x004fea000383ffff */
[----:B------:R-:W-:Y:S05]  /*9d70*/  BRA `(.L_x_213) ;  /* 0xffffffac00f47947 */ /* 0x000fea000383ffff */
.L_x_100:
[----:B------:R-:W-:-:S07]  /*9d80*/  MOV R0, UR5 ;  /* 0x0000000500007c02 */ /* 0x000fce0008000f00 */
.L_x_214:
[----:B-1----:R1:W2:Y:S02]  /*9d90*/  SYNCS.PHASECHK.TRANS64.TRYWAIT P0, [R0+URZ], R3 ;  /* 0x00000003000075a7 */ /* 0x0022a400080011ff */
[----:B--2---:R-:W-:Y:S05]  /*9da0*/  @!P0 NANOSLEEP.SYNCS 0x989680 ;  /* 0x009896800000895d */ /* 0x004fea0003900000 */
[----:B------:R-:W2:Y:S02]  /*9db0*/  @!P0 SYNCS.PHASECHK.TRANS64 P0, [R0+URZ], R3 ;  /* 0x00000003000085a7 */ /* 0x000ea400080010ff */
[----:B--2---:R-:W-:Y:S05]  /*9dc0*/  @!P0 BRA `(.L_x_214) ;  /* 0xfffffffc00f08947 */ /* 0x004fea000383ffff */
[----:B------:R-:W-:Y:S05]  /*9dd0*/  BRA `(.L_x_215) ;  /* 0xffffffb000007947 */ /* 0x000fea000383ffff */
.L_x_101:
[----:B------:R-:W-:-:S07]  /*9de0*/  MOV R0, UR5 ;  /* 0x0000000500007c02 */ /* 0x000fce0008000f00 */
.L_x_216:
[----:B-1----:R1:W2:Y:S02]  /*9df0*/  SYNCS.PHASECHK.TRANS64.TRYWAIT P0, [R0+URZ], R3 ;  /* 0x00000003000075a7 */ /* 0x0022a400080011ff */
[----:B--2---:R-:W-:Y:S05]  /*9e00*/  @!P0 NANOSLEEP.SYNCS 0x989680 ;  /* 0x009896800000895d */ /* 0x004fea0003900000 */
[----:B------:R-:W2:Y:S02]  /*9e10*/  @!P0 SYNCS.PHASECHK.TRANS64 P0, [R0+URZ], R3 ;  /* 0x00000003000085a7 */ /* 0x000ea400080010ff */
[----:B--2---:R-:W-:Y:S05]  /*9e20*/  @!P0 BRA `(.L_x_216) ;  /* 0xfffffffc00f08947 */ /* 0x004fea000383ffff */
[----:B------:R-:W-:Y:S05]  /*9e30*/  BRA `(.L_x_217) ;  /* 0xffffffb0000c7947 */ /* 0x000fea000383ffff */
.L_x_104:
[----:B------:R-:W-:-:S07]  /*9e40*/  MOV R0, UR17 ;  /* 0x0000001100007c02 */ /* 0x000fce0008000f00 */
.L_x_218:
[----:B-1----:R1:W2:Y:S02]  /*9e50*/  SYNCS.PHASECHK.TRANS64.TRYWAIT P1, [R0+URZ+0x250], R3 ;  /* 0x00025003000075a7 */ /* 0x0022a400080211ff */
[----:B--2---:R-:W-:Y:S05]  /*9e60*/  @!P1 NANOSLEEP.SYNCS 0x989680 ;  /* 0x009896800000995d */ /* 0x004fea0003900000 */
[----:B------:R-:W2:Y:S02]  /*9e70*/  @!P1 SYNCS.PHASECHK.TRANS64 P1, [R0+URZ+0x250], R3 ;  /* 0x00025003000095a7 */ /* 0x000ea400080210ff */
[----:B--2---:R-:W-:Y:S05]  /*9e80*/  @!P1 BRA `(.L_x_218) ;  /* 0xfffffffc00f09947 */ /* 0x004fea000383ffff */
[----:B------:R-:W-:Y:S05]  /*9e90*/  BRA `(.L_x_219) ;  /* 0xffffffb000587947 */ /* 0x000fea000383ffff */
.L_x_109:
[----:B--2---:R2:W3:Y:S02]  /*9ea0*/  SYNCS.PHASECHK.TRANS64.TRYWAIT P0, [R8+URZ+0x1d0], R5 ;  /* 0x0001d005080075a7 */ /* 0x0044e400080011ff */
[----:B---3--:R-:W-:Y:S05]  /*9eb0*/  @!P0 NANOSLEEP.SYNCS 0x989680 ;  /* 0x009896800000895d */ /* 0x008fea0003900000 */
[----:B------:R-:W3:Y:S02]  /*9ec0*/  @!P0 SYNCS.PHASECHK.TRANS64 P0, [R8+URZ+0x1d0], R5 ;  /* 0x0001d005080085a7 */ /* 0x000ee400080010ff */
[----:B---3--:R-:W-:Y:S05]  /*9ed0*/  @!P0 BRA `(.L_x_109) ;  /* 0xfffffffc00f08947 */ /* 0x008fea000383ffff */
[----:B------:R-:W-:Y:S05]  /*9ee0*/  BRA `(.L_x_220) ;  /* 0xffffffb400887947 */ /* 0x000fea000383ffff */
.L_x_112:
[----:B------:R-:W-:Y:S07]  /*9ef0*/  MOV R0, UR21 ;  /* 0x0000001500007c02 */ /* 0x000fee0008000f00 */
.L_x_221:
[----:B--2---:R2:W3:Y:S02]  /*9f00*/  SYNCS.PHASECHK.TRANS64.TRYWAIT P1, [R0+URZ+0x1c8], R5 ;  /* 0x0001c805000075a7 */ /* 0x0044e400080211ff */
[----:B---3--:R-:W-:Y:S05]  /*9f10*/  @!P1 NANOSLEEP.SYNCS 0x989680 ;  /* 0x009896800000995d */ /* 0x008fea0003900000 */
[----:B------:R-:W3:Y:S02]  /*9f20*/  @!P1 SYNCS.PHASECHK.TRANS64 P1, [R0+URZ+0x1c8], R5 ;  /* 0x0001c805000095a7 */ /* 0x000ee400080210ff */
[----:B---3--:R-:W-:Y:S05]  /*9f30*/  @!P1 BRA `(.L_x_221) ;  /* 0xfffffffc00f09947 */ /* 0x008fea000383ffff */
[----:B------:R-:W-:Y:S05]  /*9f40*/  BRA `(.L_x_111) ;  /* 0xffffffbc00047947 */ /* 0x000fea000383ffff */
.L_x_115:
[----:B--2---:R-:W-:Y:S07]  /*9f50*/  MOV R5, UR21 ;  /* 0x0000001500057c02 */ /* 0x004fee0008000f00 */
.L_x_222:
[----:B--2---:R2:W3:Y:S02]  /*9f60*/  SYNCS.PHASECHK.TRANS64.TRYWAIT P0, [R5+URZ+0x1b0], R4 ;  /* 0x0001b004050075a7 */ /* 0x0044e400080011ff */
[----:B---3--:R-:W-:Y:S05]  /*9f70*/  @!P0 NANOSLEEP.SYNCS 0x989680 ;  /* 0x009896800000895d */ /* 0x008fea0003900000 */
[----:B------:R-:W3:Y:S02]  /*9f80*/  @!P0 SYNCS.PHASECHK.TRANS64 P0, [R5+URZ+0x1b0], R4 ;  /* 0x0001b004050085a7 */ /* 0x000ee400080010ff */
[----:B---3--:R-:W-:Y:S05]  /*9f90*/  @!P0 BRA `(.L_x_222) ;  /* 0xfffffffc00f08947 */ /* 0x008fea000383ffff */
[----:B------:R-:W-:Y:S05]  /*9fa0*/  BRA `(.L_x_223) ;  /* 0xffffffbc005c7947 */ /* 0x000fea000383ffff */
.L_x_116:
[----:B------:R-:W-:Y:S07]  /*9fb0*/  MOV R5, UR21 ;  /* 0x0000001500057c02 */ /* 0x000fee0008000f00 */
.L_x_224:
[----:B--2---:R2:W3:Y:S02]  /*9fc0*/  SYNCS.PHASECHK.TRANS64.TRYWAIT P0, [R5+URZ+0x1b8], R4 ;  /* 0x0001b804050075a7 */ /* 0x0044e400080011ff */
[----:B---3--:R-:W-:Y:S05]  /*9fd0*/  @!P0 NANOSLEEP.SYNCS 0x989680 ;  /* 0x009896800000895d */ /* 0x008fea0003900000 */
[----:B------:R-:W3:Y:S02]  /*9fe0*/  @!P0 SYNCS.PHASECHK.TRANS64 P0, [R5+URZ+0x1b8], R4 ;  /* 0x0001b804050085a7 */ /* 0x000ee400080010ff */
[----:B---3--:R-:W-:Y:S05]  /*9ff0*/  @!P0 BRA `(.L_x_224) ;  /* 0xfffffffc00f08947 */ /* 0x008fea000383ffff */
[----:B------:R-:W-:Y:S05]  /*a000*/  BRA `(.L_x_225) ;  /* 0xffffffbc00bc7947 */ /* 0x000fea000383ffff */
.L_x_118:
[----:B------:R-:W-:-:S07]  /*a010*/  MOV R0, UR21 ;  /* 0x0000001500007c02 */ /* 0x000fce0008000f00 */
.L_x_226:
[----:B--2---:R2:W3:Y:S02]  /*a020*/  SYNCS.PHASECHK.TRANS64.TRYWAIT P0, [R0+URZ+0x1b0], R3 ;  /* 0x0001b003000075a7 */ /* 0x0044e400080011ff */
[----:B---3--:R-:W-:Y:S05]  /*a030*/  @!P0 NANOSLEEP.SYNCS 0x989680 ;  /* 0x009896800000895d */ /* 0x008fea0003900000 */
[----:B------:R-:W3:Y:S02]  /*a040*/  @!P0 SYNCS.PHASECHK.TRANS64 P0, [R0+URZ+0x1b0], R3 ;  /* 0x0001b003000085a7 */ /* 0x000ee400080010ff */
[----:B---3--:R-:W-:Y:S05]  /*a050*/  @!P0 BRA `(.L_x_226) ;  /* 0xfffffffc00f08947 */ /* 0x008fea000383ffff */
[----:B------:R-:W-:Y:S05]  /*a060*/  BRA `(.L_x_227) ;  /* 0xffffffc000487947 */ /* 0x000fea000383ffff */
.L_x_120:
[----:B-1----:R1:W2:Y:S02]  /*a070*/  SYNCS.PHASECHK.TRANS64.TRYWAIT P0, [R3+URZ+0x1d0], R0 ;  /* 0x0001d000030075a7 */ /* 0x0022a400080011ff */
[----:B--2---:R-:W-:Y:S05]  /*a080*/  @!P0 NANOSLEEP.SYNCS 0x989680 ;  /* 0x009896800000895d */ /* 0x004fea0003900000 */
[----:B------:R-:W2:Y:S02]  /*a090*/  @!P0 SYNCS.PHASECHK.TRANS64 P0, [R3+URZ+0x1d0], R0 ;  /* 0x0001d000030085a7 */ /* 0x000ea400080010ff */
[----:B--2---:R-:W-:Y:S05]  /*a0a0*/  @!P0 BRA `(.L_x_120) ;  /* 0xfffffffc00f08947 */ /* 0x004fea000383ffff */
[----:B------:R-:W-:Y:S05]  /*a0b0*/  BRA `(.L_x_228) ;  /* 0xffffffc400047947 */ /* 0x000fea000383ffff */
.L_x_131:
[----:B-1----:R1:W2:Y:S02]  /*a0c0*/  SYNCS.PHASECHK.TRANS64.TRYWAIT P1, [R3+URZ+0x1a0], R0 ;  /* 0x0001a000030075a7 */ /* 0x0022a400080211ff */
[----:B--2---:R-:W-:Y:S05]  /*a0d0*/  @!P1 NANOSLEEP.SYNCS 0x989680 ;  /* 0x009896800000995d */ /* 0x004fea0003900000 */
[----:B------:R-:W2:Y:S02]  /*a0e0*/  @!P1 SYNCS.PHASECHK.TRANS64 P1, [R3+URZ+0x1a0], R0 ;  /* 0x0001a000030095a7 */ /* 0x000ea400080210ff */
[----:B--2---:R-:W-:Y:S05]  /*a0f0*/  @!P1 BRA `(.L_x_131) ;  /* 0xfffffffc00f09947 */ /* 0x004fea000383ffff */
[----:B------:R-:W-:Y:S05]  /*a100*/  BRA `(.L_x_130) ;  /* 0xffffffd000707947 */ /* 0x000fea000383ffff */
.L_x_133:
[----:B-1----:R1:W4:Y:S02]  /*a110*/  SYNCS.PHASECHK.TRANS64.TRYWAIT P0, [R90+URZ+0x1f0], R5 ;  /* 0x0001f0055a0075a7 */ /* 0x00232400080011ff */
[----:B----4-:R-:W-:Y:S05]  /*a120*/  @!P0 NANOSLEEP.SYNCS 0x989680 ;  /* 0x009896800000895d */ /* 0x010fea0003900000 */
[----:B------:R-:W4:Y:S02]  /*a130*/  @!P0 SYNCS.PHASECHK.TRANS64 P0, [R90+URZ+0x1f0], R5 ;  /* 0x0001f0055a0085a7 */ /* 0x000f2400080010ff */
[----:B----4-:R-:W-:Y:S05]  /*a140*/  @!P0 BRA `(.L_x_133) ;  /* 0xfffffffc00f08947 */ /* 0x010fea000383ffff */
[----:B------:R-:W-:Y:S05]  /*a150*/  BRA `(.L_x_132) ;  /* 0xffffffd000c47947 */ /* 0x000fea000383ffff */
.L_x_141:
[----:B--2---:R2:W3:Y:S02]  /*a160*/  SYNCS.PHASECHK.TRANS64.TRYWAIT P0, [R109+URZ+0x1a0], R2 ;  /* 0x0001a0026d0075a7 */ /* 0x0044e400080011ff */
[----:B---3--:R-:W-:Y:S05]  /*a170*/  @!P0 NANOSLEEP.SYNCS 0x989680 ;  /* 0x009896800000895d */ /* 0x008fea0003900000 */
[----:B------:R-:W3:Y:S02]  /*a180*/  @!P0 SYNCS.PHASECHK.TRANS64 P0, [R109+URZ+0x1a0], R2 ;  /* 0x0001a0026d0085a7 */ /* 0x000ee400080010ff */
[----:B---3--:R-:W-:Y:S05]  /*a190*/  @!P0 BRA `(.L_x_141) ;  /* 0xfffffffc00f08947 */ /* 0x008fea000383ffff */
[----:B------:R-:W-:Y:S05]  /*a1a0*/  BRA `(.L_x_140) ;  /* 0xffffffdc00cc7947 */ /* 0x000fea000383ffff */
        .weak           $__internal_0_$__cuda_sm10x_tcgen05_guardrail_trap_col_being_dealloced_not_returned_by_alloc
        .type           $__internal_0_$__cuda_sm10x_tcgen05_guardrail_trap_col_being_dealloced_not_returned_by_alloc,@function
        .size           $__internal_0_$__cuda_sm10x_tcgen05_guardrail_trap_col_being_dealloced_not_returned_by_alloc,($__internal_1_$__cuda_sm10x_tcgen05_guardrail_trap_phase_invalid_during_alloc - $__internal_0_$__cuda_sm10x_tcgen05_guardrail_trap_col_being_dealloced_not_returned_by_alloc)
$__internal_0_$__cuda_sm10x_tcgen05_guardrail_trap_col_being_dealloced_not_returned_by_alloc:
[----:B------:R-:W-:Y:S05]  /*a1b0*/  BPT.TRAP 0x1 ;  /* 0x000000040000795c */ /* 0x000fea0000300000 */
[----:B------:R-:W-:-:S04]  /*a1c0*/  HFMA2 R3, -RZ, RZ, 0, 0 ;  /* 0x00000000ff037431 */ /* 0x000fc800000001ff */
[----:B------:R-:W-:Y:S05]  /*a1d0*/  RET.REL.NODEC R2 `(_ZN7cutlass13device_kernelINS_4gemm6kernel13GemmUniversalIN4cute5tupleIJiiiiEEENS1_10collective13CollectiveMmaINS1_35MainloopSm100TmaUmmaWarpSpecializedILi26ELi2ELi4ENS5_IJNS4_1CILi8EEENSA_ILi1EEESC_EEEEENS5_IJNSA_ILi128EEESF_NSA_ILi64EEEEEENS_12float_e4m3_tENS5_IJlSC_lEEESI_SJ_NS4_8TiledMMAINS4_8MMA_AtomIJNS4_10MMA_TraitsINS4_25SM100_MMA_F8F6F4_2x1SM_SSEJSI_SI_fSF_SF_NS4_17integral_constantINS4_4UMMA5MajorELSQ_0EEESR_NSO_INSP_7ScaleInELSS_0EEEST_EEEEEENS4_6LayoutINS5_IJSC_SC_SC_EEENS5_IJNSA_ILi0EEESY_SY_EEEEENS5_IJNS4_10UnderscoreES11_S11_EEEEENS4_18SM100_TMA_2SM_LOADENS4_14ComposedLayoutINS4_7SwizzleILi2ELi4ELi3EEENS4_18smem_ptr_flag_bitsILi8EEENSW_INS5_IJSB_SG_EEENS5_IJSG_SC_EEEEEEEvNS4_8identityENS4_28SM100_TMA_2SM_LOAD_MULTICASTES1D_vS1E_EENS_8epilogue10collective18CollectiveEpilogueINS1H_23Sm100TmaWarpSpecializedILi2ELi2ELi32ELb0ELb0EEEJNS5_IJSG_SF_SG_EEENS5_IJNSW_ISG_SC_EENSW_INS5_IJNSA_ILi32EEENSA_ILi2EEEEEENS5_IJSC_SG_EEEEEEEESI_SJ_SI_SJ_NS1H_6fusion15FusionCallbacksIS1L_NS1U_17LinearCombinationISI_fSI_fLNS_15FloatRoundStyleE2EEES1M_S1T_JEEENS4_5SM1004TMEM4LOAD26SM100_TMEM_LOAD_32dp32b32xENS4_13SM90_TMA_LOADENS15_INS16_ILi1ELi4ELi3EEES19_NSW_INS5_IJSB_S1O_EEENS5_IJS1O_SC_EEEEEEENS4_39AutoVectorizingCopyWithAssumedAlignmentILi128EEENS4_14SM90_TMA_STOREES29_S2B_S2B_EEEvvEEEEvNT_6ParamsE) ;  /* 0xffffff5c02887950 */ /* 0x000fea0003c3ffff */
        .weak           $__internal_1_$__cuda_sm10x_tcgen05_guardrail_trap_phase_invalid_during_alloc
        .type           $__internal_1_$__cuda_sm10x_tcgen05_guardrail_trap_phase_invalid_during_alloc,@function
        .size           $__internal_1_$__cuda_sm10x_tcgen05_guardrail_trap_phase_invalid_during_alloc,($__internal_2_$__cuda_sm10x_tcgen05_guardrail_trap_unallocated_columns_being_dealloced - $__internal_1_$__cuda_sm10x_tcgen05_guardrail_trap_phase_invalid_during_alloc)
$__internal_1_$__cuda_sm10x_tcgen05_guardrail_trap_phase_invalid_during_alloc:
[----:B------:R-:W-:Y:S05]  /*a1e0*/  BPT.TRAP 0x1 ;  /* 0x000000040000795c */ /* 0x000fea0000300000 */
[----:B------:R-:W-:-:S04]  /*a1f0*/  MOV R5, 0x0 ;  /* 0x0000000000057802 */ /* 0x000fc80000000f00 */
[----:B------:R-:W-:Y:S05]  /*a200*/  RET.REL.NODEC R4 `(_ZN7cutlass13device_kernelINS_4gemm6kernel13GemmUniversalIN4cute5tupleIJiiiiEEENS1_10collective13CollectiveMmaINS1_35MainloopSm100TmaUmmaWarpSpecializedILi26ELi2ELi4ENS5_IJNS4_1CILi8EEENSA_ILi1EEESC_EEEEENS5_IJNSA_ILi128EEESF_NSA_ILi64EEEEEENS_12float_e4m3_tENS5_IJlSC_lEEESI_SJ_NS4_8TiledMMAINS4_8MMA_AtomIJNS4_10MMA_TraitsINS4_25SM100_MMA_F8F6F4_2x1SM_SSEJSI_SI_fSF_SF_NS4_17integral_constantINS4_4UMMA5MajorELSQ_0EEESR_NSO_INSP_7ScaleInELSS_0EEEST_EEEEEENS4_6LayoutINS5_IJSC_SC_SC_EEENS5_IJNSA_ILi0EEESY_SY_EEEEENS5_IJNS4_10UnderscoreES11_S11_EEEEENS4_18SM100_TMA_2SM_LOADENS4_14ComposedLayoutINS4_7SwizzleILi2ELi4ELi3EEENS4_18smem_ptr_flag_bitsILi8EEENSW_INS5_IJSB_SG_EEENS5_IJSG_SC_EEEEEEEvNS4_8identityENS4_28SM100_TMA_2SM_LOAD_MULTICASTES1D_vS1E_EENS_8epilogue10collective18CollectiveEpilogueINS1H_23Sm100TmaWarpSpecializedILi2ELi2ELi32ELb0ELb0EEEJNS5_IJSG_SF_SG_EEENS5_IJNSW_ISG_SC_EENSW_INS5_IJNSA_ILi32EEENSA_ILi2EEEEEENS5_IJSC_SG_EEEEEEEESI_SJ_SI_SJ_NS1H_6fusion15FusionCallbacksIS1L_NS1U_17LinearCombinationISI_fSI_fLNS_15FloatRoundStyleE2EEES1M_S1T_JEEENS4_5SM1004TMEM4LOAD26SM100_TMEM_LOAD_32dp32b32xENS4_13SM90_TMA_LOADENS15_INS16_ILi1ELi4ELi3EEES19_NSW_INS5_IJSB_S1O_EEENS5_IJS1O_SC_EEEEEEENS4_39AutoVectorizingCopyWithAssumedAlignmentILi128EEENS4_14SM90_TMA_STOREES29_S2B_S2B_EEEvvEEEEvNT_6ParamsE) ;  /* 0xffffff5c047c7950 */ /* 0x000fea0003c3ffff */
        .weak           $__internal_2_$__cuda_sm10x_tcgen05_guardrail_trap_unallocated_columns_being_dealloced
        .type           $__internal_2_$__cuda_sm10x_tcgen05_guardrail_trap_unallocated_columns_being_dealloced,@function
        .size           $__internal_2_$__cuda_sm10x_tcgen05_guardrail_trap_unallocated_columns_being_dealloced,(.L_x_230 - $__internal_2_$__cuda_sm10x_tcgen05_guardrail_trap_unallocated_columns_being_dealloced)
$__internal_2_$__cuda_sm10x_tcgen05_guardrail_trap_unallocated_columns_being_dealloced:
[----:B------:R-:W-:Y:S05]  /*a210*/  BPT.TRAP 0x1 ;  /* 0x000000040000795c */ /* 0x000fea0000300000 */
[----:B------:R-:W-:-:S04]  /*a220*/  HFMA2 R3, -RZ, RZ, 0, 0 ;  /* 0x00000000ff037431 */ /* 0x000fc800000001ff */
[----:B------:R-:W-:Y:S05]  /*a230*/  RET.REL.NODEC R2 `(_ZN7cutlass13device_kernelINS_4gemm6kernel13GemmUniversalIN4cute5tupleIJiiiiEEENS1_10collective13CollectiveMmaINS1_35MainloopSm100TmaUmmaWarpSpecializedILi26ELi2ELi4ENS5_IJNS4_1CILi8EEENSA_ILi1EEESC_EEEEENS5_IJNSA_ILi128EEESF_NSA_ILi64EEEEEENS_12float_e4m3_tENS5_IJlSC_lEEESI_SJ_NS4_8TiledMMAINS4_8MMA_AtomIJNS4_10MMA_TraitsINS4_25SM100_MMA_F8F6F4_2x1SM_SSEJSI_SI_fSF_SF_NS4_17integral_constantINS4_4UMMA5MajorELSQ_0EEESR_NSO_INSP_7ScaleInELSS_0EEEST_EEEEEENS4_6LayoutINS5_IJSC_SC_SC_EEENS5_IJNSA_ILi0EEESY_SY_EEEEENS5_IJNS4_10UnderscoreES11_S11_EEEEENS4_18SM100_TMA_2SM_LOADENS4_14ComposedLayoutINS4_7SwizzleILi2ELi4ELi3EEENS4_18smem_ptr_flag_bitsILi8EEENSW_INS5_IJSB_SG_EEENS5_IJSG_SC_EEEEEEEvNS4_8identityENS4_28SM100_TMA_2SM_LOAD_MULTICASTES1D_vS1E_EENS_8epilogue10collective18CollectiveEpilogueINS1H_23Sm100TmaWarpSpecializedILi2ELi2ELi32ELb0ELb0EEEJNS5_IJSG_SF_SG_EEENS5_IJNSW_ISG_SC_EENSW_INS5_IJNSA_ILi32EEENSA_ILi2EEEEEENS5_IJSC_SG_EEEEEEEESI_SJ_SI_SJ_NS1H_6fusion15FusionCallbacksIS1L_NS1U_17LinearCombinationISI_fSI_fLNS_15FloatRoundStyleE2EEES1M_S1T_JEEENS4_5SM1004TMEM4LOAD26SM100_TMEM_LOAD_32dp32b32xENS4_13SM90_TMA_LOADENS15_INS16_ILi1ELi4ELi3EEES19_NSW_INS5_IJSB_S1O_EEENS5_IJS1O_SC_EEEEEEENS4_39AutoVectorizingCopyWithAssumedAlignmentILi128EEENS4_14SM90_TMA_STOREES29_S2B_S2B_EEEvvEEEEvNT_6ParamsE) ;  /* 0xffffff5c02707950 */ /* 0x000fea0003c3ffff */
.L_x_229:
[----:B------:R-:W-:-:S00]  /*a240*/  BRA `(.L_x_229) ;  /* 0xfffffffc00fc7947 */ /* 0x000fc0000383ffff */
[----:B------:R-:W-:-:S00]  /*a250*/  NOP ;  /* 0x0000000000007918 */ /* 0x000fc00000000000 */
        /* <DEDUP_REMOVED lines=10> */
.L_x_230:


//--------------------- .nv.global.init           --------------------------
	.section	.nv.global.init,"aw",@progbits
.nv.global.init:
	.type		$str$27,@object
	.size		$str$27,($str$28 - $str$27)
$str$27:
        /*0000*/ 	.byte	0x28, 0x61, 0x64, 0x64, 0x72, 0x65, 0x73, 0x73, 0x20, 0x26, 0x20, 0x6d, 0x61, 0x73, 0x6b, 0x29
        /*0010*/ 	.byte	0x20, 0x3d, 0x3d, 0x20, 0x30, 0x00
	.type		$str$28,@object
	.size		$str$28,($str$26 - $str$28)
$str$28:
        /*0016*/ 	.byte	0x2f, 0x74, 0x6d, 0x70, 0x2f, 0x63, 0x75, 0x74, 0x6c, 0x61, 0x73, 0x73, 0x5f, 0x73, 0x77, 0x65
        /*0026*/ 	.byte	0x65, 0x70, 0x5f, 0x73, 0x72, 0x63, 0x2f, 0x69, 0x6e, 0x63, 0x6c, 0x75, 0x64, 0x65, 0x2f, 0x63
        /*0036*/ 	.byte	0x75, 0x74, 0x65, 0x2f, 0x70, 0x6f, 0x69, 0x6e, 0x74, 0x65, 0x72, 0x5f, 0x66, 0x6c, 0x61, 0x67
        /*0046*/ 	.byte	0x67, 0x65, 0x64, 0x2e, 0x68, 0x70, 0x70, 0x00
	.type		$str$26,@object
	.size		$str$26,($str$25 - $str$26)
$str$26:
        /*004e*/ 	.byte	0x2f, 0x74, 0x6d, 0x70, 0x2f, 0x63, 0x75, 0x74, 0x6c, 0x61, 0x73, 0x73, 0x5f, 0x73, 0x77, 0x65
        /*005e*/ 	.byte	0x65, 0x70, 0x5f, 0x73, 0x72, 0x63, 0x2f, 0x69, 0x6e, 0x63, 0x6c, 0x75, 0x64, 0x65, 0x2f, 0x63
        /*006e*/ 	.byte	0x75, 0x74, 0x65, 0x2f, 0x61, 0x74, 0x6f, 0x6d, 0x2f, 0x63, 0x6f, 0x70, 0x79, 0x5f, 0x74, 0x72
        /*007e*/ 	.byte	0x61, 0x69, 0x74, 0x73, 0x5f, 0x73, 0x6d, 0x31, 0x30, 0x30, 0x2e, 0x68, 0x70, 0x70, 0x00
	.type		$str$25,@object
	.size		$str$25,(__unnamed_1 - $str$25)
$str$25:
        /*008d*/ 	.byte	0x28, 0x28, 0x75, 0x69, 0x6e, 0x74, 0x33, 0x32, 0x5f, 0x74, 0x28, 0x74, 0x68, 0x72, 0x65, 0x61
        /*009d*/ 	.byte	0x64, 0x49, 0x64, 0x78, 0x2e, 0x78, 0x29, 0x20, 0x2f, 0x20, 0x33, 0x32, 0x29, 0x20, 0x25, 0x20
        /*00ad*/ 	.byte	0x34, 0x29, 0x20, 0x3d, 0x3d, 0x20, 0x28, 0x28, 0x28, 0x74, 0x6d, 0x65, 0x6d, 0x5f, 0x61, 0x64
        /*00bd*/ 	.byte	0x64, 0x72, 0x20, 0x3e, 0x3e, 0x20, 0x31, 0x36, 0x29, 0x20, 0x2f, 0x20, 0x33, 0x32, 0x29, 0x20
        /*00cd*/ 	.byte	0x25, 0x20, 0x34, 0x29, 0x00
	.type		__unnamed_1,@object
	.size		__unnamed_1,(__unnamed_2 - __unnamed_1)
__unnamed_1:
        /*00d2*/ 	.byte	0x61, 0x75, 0x74, 0x6f, 0x20, 0x63, 0x75, 0x74, 0x65, 0x3a, 0x3a, 0x61, 0x73, 0x5f, 0x70, 0x6f
        /* <DEDUP_REMOVED lines=24> */
        /*0262*/ 	.byte	0x3a, 0x3a, 0x43, 0x3c, 0x34, 0x30, 0x39, 0x36, 0x3e, 0x3e, 0x3e, 0x3e, 0x5d, 0x00
	.type		__unnamed_2,@object
	.size		__unnamed_2,(.L_2 - __unnamed_2)
__unnamed_2:
        /* <DEDUP_REMOVED lines=40> */
        /*04f0*/ 	.byte	0x74, 0x65, 0x3a, 0x3a, 0x43, 0x3c, 0x30, 0x3e, 0x3e, 0x3e, 0x3e, 0x5d, 0x00
.L_2:


//--------------------- .nv.shared._ZN7cutlass13device_kernelINS_4gemm6kernel13GemmUniversalIN4cute5tupleIJiiiiEEENS1_10collective13CollectiveMmaINS1_35MainloopSm100TmaUmmaWarpSpecializedILi26ELi2ELi4ENS5_IJNS4_1CILi8EEENSA_ILi1EEESC_EEEEENS5_IJNSA_ILi128EEESF_NSA_ILi64EEEEEENS_12float_e4m3_tENS5_IJlSC_lEEESI_SJ_NS4_8TiledMMAINS4_8MMA_AtomIJNS4_10MMA_TraitsINS4_25SM100_MMA_F8F6F4_2x1SM_SSEJSI_SI_fSF_SF_NS4_17integral_constantINS4_4UMMA5MajorELSQ_0EEESR_NSO_INSP_7ScaleInELSS_0EEEST_EEEEEENS4_6LayoutINS5_IJSC_SC_SC_EEENS5_IJNSA_ILi0EEESY_SY_EEEEENS5_IJNS4_10UnderscoreES11_S11_EEEEENS4_18SM100_TMA_2SM_LOADENS4_14ComposedLayoutINS4_7SwizzleILi2ELi4ELi3EEENS4_18smem_ptr_flag_bitsILi8EEENSW_INS5_IJSB_SG_EEENS5_IJSG_SC_EEEEEEEvNS4_8identityENS4_28SM100_TMA_2SM_LOAD_MULTICASTES1D_vS1E_EENS_8epilogue10collective18CollectiveEpilogueINS1H_23Sm100TmaWarpSpecializedILi2ELi2ELi32ELb0ELb0EEEJNS5_IJSG_SF_SG_EEENS5_IJNSW_ISG_SC_EENSW_INS5_IJNSA_ILi32EEENSA_ILi2EEEEEENS5_IJSC_SG_EEEEEEEESI_SJ_SI_SJ_NS1H_6fusion15FusionCallbacksIS1L_NS1U_17LinearCombinationISI_fSI_fLNS_15FloatRoundStyleE2EEES1M_S1T_JEEENS4_5SM1004TMEM4LOAD26SM100_TMEM_LOAD_32dp32b32xENS4_13SM90_TMA_LOADENS15_INS16_ILi1ELi4ELi3EEES19_NSW_INS5_IJSB_S1O_EEENS5_IJS1O_SC_EEEEEEENS4_39AutoVectorizingCopyWithAssumedAlignmentILi128EEENS4_14SM90_TMA_STOREES29_S2B_S2B_EEEvvEEEEvNT_6ParamsE --------------------------
	.section	.nv.shared._ZN7cutlass13device_kernelINS_4gemm6kernel13GemmUniversalIN4cute5tupleIJiiiiEEENS1_10collective13CollectiveMmaINS1_35MainloopSm100TmaUmmaWarpSpecializedILi26ELi2ELi4ENS5_IJNS4_1CILi8EEENSA_ILi1EEESC_EEEEENS5_IJNSA_ILi128EEESF_NSA_ILi64EEEEEENS_12float_e4m3_tENS5_IJlSC_lEEESI_SJ_NS4_8TiledMMAINS4_8MMA_AtomIJNS4_10MMA_TraitsINS4_25SM100_MMA_F8F6F4_2x1SM_SSEJSI_SI_fSF_SF_NS4_17integral_constantINS4_4UMMA5MajorELSQ_0EEESR_NSO_INSP_7ScaleInELSS_0EEEST_EEEEEENS4_6LayoutINS5_IJSC_SC_SC_EEENS5_IJNSA_ILi0EEESY_SY_EEEEENS5_IJNS4_10UnderscoreES11_S11_EEEEENS4_18SM100_TMA_2SM_LOADENS4_14ComposedLayoutINS4_7SwizzleILi2ELi4ELi3EEENS4_18smem_ptr_flag_bitsILi8EEENSW_INS5_IJSB_SG_EEENS5_IJSG_SC_EEEEEEEvNS4_8identityENS4_28SM100_TMA_2SM_LOAD_MULTICASTES1D_vS1E_EENS_8epilogue10collective18CollectiveEpilogueINS1H_23Sm100TmaWarpSpecializedILi2ELi2ELi32ELb0ELb0EEEJNS5_IJSG_SF_SG_EEENS5_IJNSW_ISG_SC_EENSW_INS5_IJNSA_ILi32EEENSA_ILi2EEEEEENS5_IJSC_SG_EEEEEEEESI_SJ_SI_SJ_NS1H_6fusion15FusionCallbacksIS1L_NS1U_17LinearCombinationISI_fSI_fLNS_15FloatRoundStyleE2EEES1M_S1T_JEEENS4_5SM1004TMEM4LOAD26SM100_TMEM_LOAD_32dp32b32xENS4_13SM90_TMA_LOADENS15_INS16_ILi1ELi4ELi3EEES19_NSW_INS5_IJSB_S1O_EEENS5_IJS1O_SC_EEEEEEENS4_39AutoVectorizingCopyWithAssumedAlignmentILi128EEENS4_14SM90_TMA_STOREES29_S2B_S2B_EEEvvEEEEvNT_6ParamsE,"aw",@nobits
	.sectionflags	@""
	.align	16
	.zero		1024


//--------------------- .nv.shared.reserved.0     --------------------------
	.section	.nv.shared.reserved.0,"aw",@nobits
	.weak		__nv_reservedSMEM_offset_0_alias
	.size		__nv_reservedSMEM_offset_0_alias, 0, 64
	.other		__nv_reservedSMEM_offset_0_alias,@"STO_CUDA_RESERVED_SHARED STV_DEFAULT"
__nv_reservedSMEM_offset_0_alias:
	.zero		0
.nv.shared.reserved.0:
	.zero		64
	.weak		__nv_reservedSMEM_tcgen05_partition
	.type		__nv_reservedSMEM_tcgen05_partition,@object
	.size		__nv_reservedSMEM_tcgen05_partition,(.L_0 - __nv_reservedSMEM_tcgen05_partition)
__nv_reservedSMEM_tcgen05_partition:
	.zero		32
.L_0:


//--------------------- .nv.global                --------------------------
	.section	.nv.global,"aw",@nobits
.nv.global:
	.type		_ZN40_INTERNAL_186cf48d_4_k_cu_e31612d7_265574cute1_E,@object
	.size		_ZN40_INTERNAL_186cf48d_4_k_cu_e31612d7_265574cute1_E,(_ZN40_INTERNAL_186cf48d_4_k_cu_e31612d7_265574cuda3std3__45__cpo6cbeginE - _ZN40_INTERNAL_186cf48d_4_k_cu_e31612d7_265574cute1_E)
_ZN40_INTERNAL_186cf48d_4_k_cu_e31612d7_265574cute1_E:
	.zero		1
	.type		_ZN40_INTERNAL_186cf48d_4_k_cu_e31612d7_265574cuda3std3__45__cpo6cbeginE,@object
	.size		_ZN40_INTERNAL_186cf48d_4_k_cu_e31612d7_265574cuda3std3__45__cpo6cbeginE,(_ZN40_INTERNAL_186cf48d_4_k_cu_e31612d7_265574cuda3std3__48in_placeE - _ZN40_INTERNAL_186cf48d_4_k_cu_e31612d7_265574cuda3std3__45__cpo6cbeginE)
_ZN40_INTERNAL_186cf48d_4_k_cu_e31612d7_265574cuda3std3__45__cpo6cbeginE:
	.zero		1
	.type		_ZN40_INTERNAL_186cf48d_4_k_cu_e31612d7_265574cuda3std3__48in_placeE,@object
	.size		_ZN40_INTERNAL_186cf48d_4_k_cu_e31612d7_265574cuda3std3__48in_placeE,(_ZN40_INTERNAL_186cf48d_4_k_cu_e31612d7_265574cuda3std6ranges3__45__cpo9iter_moveE - _ZN40_INTERNAL_186cf48d_4_k_cu_e31612d7_265574cuda3std3__48in_placeE)
_ZN40_INTERNAL_186cf48d_4_k_cu_e31612d7_265574cuda3std3__48in_placeE:
	.zero		1
	.type		_ZN40_INTERNAL_186cf48d_4_k_cu_e31612d7_265574cuda3std6ranges3__45__cpo9iter_moveE,@object
	.size		_ZN40_INTERNAL_186cf48d_4_k_cu_e31612d7_265574cuda3std6ranges3__45__cpo9iter_moveE,(_ZN40_INTERNAL_186cf48d_4_k_cu_e31612d7_265574cuda3std3__45__cpo5beginE - _ZN40_INTERNAL_186cf48d_4_k_cu_e31612d7_265574cuda3std6ranges3__45__cpo9iter_moveE)
_ZN40_INTERNAL_186cf48d_4_k_cu_e31612d7_265574cuda3std6ranges3__45__cpo9iter_moveE:
	.zero		1
	.type		_ZN40_INTERNAL_186cf48d_4_k_cu_e31612d7_265574cuda3std3__45__cpo5beginE,@object
	.size		_ZN40_INTERNAL_186cf48d_4_k_cu_e31612d7_265574cuda3std3__45__cpo5beginE,(_ZN40_INTERNAL_186cf48d_4_k_cu_e31612d7_265574cuda3std3__442_GLOBAL__N__186cf48d_4_k_cu_e31612d7_265576ignoreE - _ZN40_INTERNAL_186cf48d_4_k_cu_e31612d7_265574cuda3std3__45__cpo5beginE)
_ZN40_INTERNAL_186cf48d_4_k_cu_e31612d7_265574cuda3std3__45__cpo5beginE:
	.zero		1
	.type		_ZN40_INTERNAL_186cf48d_4_k_cu_e31612d7_265574cuda3std3__442_GLOBAL__N__186cf48d_4_k_cu_e31612d7_265576ignoreE,@object
	.size		_ZN40_INTERNAL_186cf48d_4_k_cu_e31612d7_265574cuda3std3__442_GLOBAL__N__186cf48d_4_k_cu_e31612d7_265576ignoreE,(_ZN40_INTERNAL_186cf48d_4_k_cu_e31612d7_265574cute7productE - _ZN40_INTERNAL_186cf48d_4_k_cu_e31612d7_265574cuda3std3__442_GLOBAL__N__186cf48d_4_k_cu_e31612d7_265576ignoreE)
_ZN40_INTERNAL_186cf48d_4_k_cu_e31612d7_265574cuda3std3__442_GLOBAL__N__186cf48d_4_k_cu_e31612d7_265576ignoreE:
	.zero		1
	.type		_ZN40_INTERNAL_186cf48d_4_k_cu_e31612d7_265574cute7productE,@object
	.size		_ZN40_INTERNAL_186cf48d_4_k_cu_e31612d7_265574cute7productE,(_ZN40_INTERNAL_186cf48d_4_k_cu_e31612d7_265574cuda3std3__45__cpo3endE - _ZN40_INTERNAL_186cf48d_4_k_cu_e31612d7_265574cute7productE)
_ZN40_INTERNAL_186cf48d_4_k_cu_e31612d7_265574cute7productE:
	.zero		1
	.type		_ZN40_INTERNAL_186cf48d_4_k_cu_e31612d7_265574cuda3std3__45__cpo3endE,@object
	.size		_ZN40_INTERNAL_186cf48d_4_k_cu_e31612d7_265574cuda3std3__45__cpo3endE,(_ZN40_INTERNAL_186cf48d_4_k_cu_e31612d7_265574cuda3std3__419piecewise_constructE - _ZN40_INTERNAL_186cf48d_4_k_cu_e31612d7_265574cuda3std3__45__cpo3endE)
_ZN40_INTERNAL_186cf48d_4_k_cu_e31612d7_265574cuda3std3__45__cpo3endE:
	.zero		1
	.type		_ZN40_INTERNAL_186cf48d_4_k_cu_e31612d7_265574cuda3std3__419piecewise_constructE,@object
	.size		_ZN40_INTERNAL_186cf48d_4_k_cu_e31612d7_265574cuda3std3__419piecewise_constructE,(_ZN40_INTERNAL_186cf48d_4_k_cu_e31612d7_265574cuda3std3__45__cpo4cendE - _ZN40_INTERNAL_186cf48d_4_k_cu_e31612d7_265574cuda3std3__419piecewise_constructE)
_ZN40_INTERNAL_186cf48d_4_k_cu_e31612d7_265574cuda3std3__419piecewise_constructE:
	.zero		1
	.type		_ZN40_INTERNAL_186cf48d_4_k_cu_e31612d7_265574cuda3std3__45__cpo4cendE,@object
	.size		_ZN40_INTERNAL_186cf48d_4_k_cu_e31612d7_265574cuda3std3__45__cpo4cendE,(_ZN40_INTERNAL_186cf48d_4_k_cu_e31612d7_265574cuda3std6ranges3__45__cpo4swapE - _ZN40_INTERNAL_186cf48d_4_k_cu_e31612d7_265574cuda3std3__45__cpo4cendE)
_ZN40_INTERNAL_186cf48d_4_k_cu_e31612d7_265574cuda3std3__45__cpo4cendE:
	.zero		1
	.type		_ZN40_INTERNAL_186cf48d_4_k_cu_e31612d7_265574cuda3std6ranges3__45__cpo4swapE,@object
	.size		_ZN40_INTERNAL_186cf48d_4_k_cu_e31612d7_265574cuda3std6ranges3__45__cpo4swapE,(.L_10 - _ZN40_INTERNAL_186cf48d_4_k_cu_e31612d7_265574cuda3std6ranges3__45__cpo4swapE)
_ZN40_INTERNAL_186cf48d_4_k_cu_e31612d7_265574cuda3std6ranges3__45__cpo4swapE:
	.zero		1
.L_10:


//--------------------- .nv.constant0._ZN7cutlass13device_kernelINS_4gemm6kernel13GemmUniversalIN4cute5tupleIJiiiiEEENS1_10collective13CollectiveMmaINS1_35MainloopSm100TmaUmmaWarpSpecializedILi26ELi2ELi4ENS5_IJNS4_1CILi8EEENSA_ILi1EEESC_EEEEENS5_IJNSA_ILi128EEESF_NSA_ILi64EEEEEENS_12float_e4m3_tENS5_IJlSC_lEEESI_SJ_NS4_8TiledMMAINS4_8MMA_AtomIJNS4_10MMA_TraitsINS4_25SM100_MMA_F8F6F4_2x1SM_SSEJSI_SI_fSF_SF_NS4_17integral_constantINS4_4UMMA5MajorELSQ_0EEESR_NSO_INSP_7ScaleInELSS_0EEEST_EEEEEENS4_6LayoutINS5_IJSC_SC_SC_EEENS5_IJNSA_ILi0EEESY_SY_EEEEENS5_IJNS4_10UnderscoreES11_S11_EEEEENS4_18SM100_TMA_2SM_LOADENS4_14ComposedLayoutINS4_7SwizzleILi2ELi4ELi3EEENS4_18smem_ptr_flag_bitsILi8EEENSW_INS5_IJSB_SG_EEENS5_IJSG_SC_EEEEEEEvNS4_8identityENS4_28SM100_TMA_2SM_LOAD_MULTICASTES1D_vS1E_EENS_8epilogue10collective18CollectiveEpilogueINS1H_23Sm100TmaWarpSpecializedILi2ELi2ELi32ELb0ELb0EEEJNS5_IJSG_SF_SG_EEENS5_IJNSW_ISG_SC_EENSW_INS5_IJNSA_ILi32EEENSA_ILi2EEEEEENS5_IJSC_SG_EEEEEEEESI_SJ_SI_SJ_NS1H_6fusion15FusionCallbacksIS1L_NS1U_17LinearCombinationISI_fSI_fLNS_15FloatRoundStyleE2EEES1M_S1T_JEEENS4_5SM1004TMEM4LOAD26SM100_TMEM_LOAD_32dp32b32xENS4_13SM90_TMA_LOADENS15_INS16_ILi1ELi4ELi3EEES19_NSW_INS5_IJSB_S1O_EEENS5_IJS1O_SC_EEEEEEENS4_39AutoVectorizingCopyWithAssumedAlignmentILi128EEENS4_14SM90_TMA_STOREES29_S2B_S2B_EEEvvEEEEvNT_6ParamsE --------------------------
	.section	.nv.constant0._ZN7cutlass13device_kernelINS_4gemm6kernel13GemmUniversalIN4cute5tupleIJiiiiEEENS1_10collective13CollectiveMmaINS1_35MainloopSm100TmaUmmaWarpSpecializedILi26ELi2ELi4ENS5_IJNS4_1CILi8EEENSA_ILi1EEESC_EEEEENS5_IJNSA_ILi128EEESF_NSA_ILi64EEEEEENS_12float_e4m3_tENS5_IJlSC_lEEESI_SJ_NS4_8TiledMMAINS4_8MMA_AtomIJNS4_10MMA_TraitsINS4_25SM100_MMA_F8F6F4_2x1SM_SSEJSI_SI_fSF_SF_NS4_17integral_constantINS4_4UMMA5MajorELSQ_0EEESR_NSO_INSP_7ScaleInELSS_0EEEST_EEEEEENS4_6LayoutINS5_IJSC_SC_SC_EEENS5_IJNSA_ILi0EEESY_SY_EEEEENS5_IJNS4_10UnderscoreES11_S11_EEEEENS4_18SM100_TMA_2SM_LOADENS4_14ComposedLayoutINS4_7SwizzleILi2ELi4ELi3EEENS4_18smem_ptr_flag_bitsILi8EEENSW_INS5_IJSB_SG_EEENS5_IJSG_SC_EEEEEEEvNS4_8identityENS4_28SM100_TMA_2SM_LOAD_MULTICASTES1D_vS1E_EENS_8epilogue10collective18CollectiveEpilogueINS1H_23Sm100TmaWarpSpecializedILi2ELi2ELi32ELb0ELb0EEEJNS5_IJSG_SF_SG_EEENS5_IJNSW_ISG_SC_EENSW_INS5_IJNSA_ILi32EEENSA_ILi2EEEEEENS5_IJSC_SG_EEEEEEEESI_SJ_SI_SJ_NS1H_6fusion15FusionCallbacksIS1L_NS1U_17LinearCombinationISI_fSI_fLNS_15FloatRoundStyleE2EEES1M_S1T_JEEENS4_5SM1004TMEM4LOAD26SM100_TMEM_LOAD_32dp32b32xENS4_13SM90_TMA_LOADENS15_INS16_ILi1ELi4ELi3EEES19_NSW_INS5_IJSB_S1O_EEENS5_IJS1O_SC_EEEEEEENS4_39AutoVectorizingCopyWithAssumedAlignmentILi128EEENS4_14SM90_TMA_STOREES29_S2B_S2B_EEEvvEEEEvNT_6ParamsE,"a",@progbits
	.sectionflags	@""
	.align	4
.nv.constant0._ZN7cutlass13device_kernelINS_4gemm6kernel13GemmUniversalIN4cute5tupleIJiiiiEEENS1_10collective13CollectiveMmaINS1_35MainloopSm100TmaUmmaWarpSpecializedILi26ELi2ELi4ENS5_IJNS4_1CILi8EEENSA_ILi1EEESC_EEEEENS5_IJNSA_ILi128EEESF_NSA_ILi64EEEEEENS_12float_e4m3_tENS5_IJlSC_lEEESI_SJ_NS4_8TiledMMAINS4_8MMA_AtomIJNS4_10MMA_TraitsINS4_25SM100_MMA_F8F6F4_2x1SM_SSEJSI_SI_fSF_SF_NS4_17integral_constantINS4_4UMMA5MajorELSQ_0EEESR_NSO_INSP_7ScaleInELSS_0EEEST_EEEEEENS4_6LayoutINS5_IJSC_SC_SC_EEENS5_IJNSA_ILi0EEESY_SY_EEEEENS5_IJNS4_10UnderscoreES11_S11_EEEEENS4_18SM100_TMA_2SM_LOADENS4_14ComposedLayoutINS4_7SwizzleILi2ELi4ELi3EEENS4_18smem_ptr_flag_bitsILi8EEENSW_INS5_IJSB_SG_EEENS5_IJSG_SC_EEEEEEEvNS4_8identityENS4_28SM100_TMA_2SM_LOAD_MULTICASTES1D_vS1E_EENS_8epilogue10collective18CollectiveEpilogueINS1H_23Sm100TmaWarpSpecializedILi2ELi2ELi32ELb0ELb0EEEJNS5_IJSG_SF_SG_EEENS5_IJNSW_ISG_SC_EENSW_INS5_IJNSA_ILi32EEENSA_ILi2EEEEEENS5_IJSC_SG_EEEEEEEESI_SJ_SI_SJ_NS1H_6fusion15FusionCallbacksIS1L_NS1U_17LinearCombinationISI_fSI_fLNS_15FloatRoundStyleE2EEES1M_S1T_JEEENS4_5SM1004TMEM4LOAD26SM100_TMEM_LOAD_32dp32b32xENS4_13SM90_TMA_LOADENS15_INS16_ILi1ELi4ELi3EEES19_NSW_INS5_IJSB_S1O_EEENS5_IJS1O_SC_EEEEEEENS4_39AutoVectorizingCopyWithAssumedAlignmentILi128EEENS4_14SM90_TMA_STOREES29_S2B_S2B_EEEvvEEEEvNT_6ParamsE:
	.zero		2944


//--------------------- SYMBOLS --------------------------

	.type		.nv.reservedSmem.offset0,@object
	.size		.nv.reservedSmem.offset0,0x4
	.type		.nv.reservedSmem.cap,@object
	.size		.nv.reservedSmem.cap,0x4
	.type		__assertfail,@function
